//
// Generated by NVIDIA NVVM Compiler
//
// Compiler Build ID: CL-36424714
// Cuda compilation tools, release 13.0, V13.0.88
// Based on NVVM 20.0.0
//

.version 9.0
.target sm_100
.address_size 64

	// .globl	_Z24tensor_core_hadamard_128PK6__halfPS_
.extern .shared .align 16 .b8 shmem[];

.visible .entry _Z24tensor_core_hadamard_128PK6__halfPS_(
	.param .u64 .ptr .align 1 _Z24tensor_core_hadamard_128PK6__halfPS__param_0,
	.param .u64 .ptr .align 1 _Z24tensor_core_hadamard_128PK6__halfPS__param_1
)
{
	.reg .pred 	%p<20>;
	.reg .b16 	%rs<269>;
	.reg .b32 	%r<76>;
	.reg .b32 	%f<5>;
	.reg .b64 	%rd<12>;

	ld.param.u64 	%rd3, [_Z24tensor_core_hadamard_128PK6__halfPS__param_0];
	ld.param.u64 	%rd2, [_Z24tensor_core_hadamard_128PK6__halfPS__param_1];
	mov.u32 	%r27, %ctaid.x;
	shl.b32 	%r28, %r27, 7;
	cvt.u64.u32 	%rd4, %r28;
	mov.u32 	%r29, %tid.x;
	cvta.to.global.u64 	%rd5, %rd3;
	cvt.u64.u32 	%rd6, %r29;
	add.s64 	%rd1, %rd6, %rd4;
	shl.b64 	%rd7, %rd1, 1;
	add.s64 	%rd8, %rd5, %rd7;
	ld.global.u16 	%rs89, [%rd8];
	ld.global.u16 	%rs90, [%rd8+64];
	ld.global.u16 	%rs91, [%rd8+128];
	ld.global.u16 	%rs92, [%rd8+192];
	shl.b32 	%r30, %r29, 1;
	mov.u32 	%r31, shmem;
	add.s32 	%r1, %r31, %r30;
	st.shared.u16 	[%r1], %rs89;
	st.shared.u16 	[%r1+64], %rs90;
	st.shared.u16 	[%r1+128], %rs91;
	st.shared.u16 	[%r1+192], %rs92;
	bar.sync 	0;
	setp.gt.u32 	%p1, %r29, 15;
	and.b32  	%r2, %r29, 2;
	shr.u32 	%r32, %r29, 1;
	and.b32  	%r33, %r32, 1;
	setp.eq.b32 	%p2, %r33, 1;
	and.pred  	%p3, %p1, %p2;
	shr.u32 	%r34, %r29, 3;
	and.b32  	%r35, %r34, %r29;
	and.b32  	%r36, %r35, 1;
	setp.eq.b32 	%p4, %r36, 1;
	xor.pred  	%p5, %p3, %p4;
	selp.f32 	%f1, 0fBF800000, 0f3F800000, %p5;
	and.b32  	%r3, %r29, 4;
	shr.u32 	%r37, %r29, 2;
	and.b32  	%r38, %r37, 1;
	setp.eq.b32 	%p6, %r38, 1;
	xor.pred  	%p7, %p6, %p5;
	selp.f32 	%f2, 0fBF800000, 0f3F800000, %p7;
	// begin inline asm
	{  cvt.rn.f16.f32 %rs81, %f1;}

	// end inline asm
	// begin inline asm
	{  cvt.rn.f16.f32 %rs82, %f2;}

	// end inline asm
	mov.b32 	%r15, {%rs81, %rs82};
	neg.f32 	%f3, %f1;
	// begin inline asm
	{  cvt.rn.f16.f32 %rs83, %f3;}

	// end inline asm
	neg.f32 	%f4, %f2;
	// begin inline asm
	{  cvt.rn.f16.f32 %rs84, %f4;}

	// end inline asm
	shl.b32 	%r39, %r29, 4;
	and.b32  	%r40, %r39, 48;
	add.s32 	%r41, %r40, %r37;
	shl.b32 	%r42, %r41, 1;
	add.s32 	%r43, %r31, %r42;
	ld.shared.u16 	%rs93, [%r43];
	ld.shared.u16 	%rs94, [%r43+16];
	ld.shared.u16 	%rs95, [%r43+128];
	ld.shared.u16 	%rs96, [%r43+144];
	mov.b32 	%r18, {%rs83, %rs84};
	mov.b32 	%r19, {%rs93, %rs94};
	mov.b32 	%r20, {%rs95, %rs96};
	mov.b32 	%r22, 0;
	// begin inline asm
	mma.sync.aligned.m16n8k16.row.col.f16.f16.f16.f16 {%r13, %r14}, {%r15, %r15, %r15, %r18}, {%r19, %r20}, {%r22, %r22};
	// end inline asm
	bar.sync 	0;
	// begin inline asm
	{.reg .f16 low,high;
 mov.b32 {low,high}, %r13;
 mov.b16 %rs85, low;}
	// end inline asm
	shl.b32 	%r44, %r29, 2;
	and.b32  	%r45, %r44, 12;
	shl.b32 	%r46, %r37, 4;
	or.b32  	%r47, %r46, %r45;
	add.s32 	%r48, %r31, %r47;
	// begin inline asm
	{.reg .f16 low,high;
 mov.b32 {low,high}, %r13;
 mov.b16 %rs86, high;}
	// end inline asm
	mov.b32 	%r49, {%rs85, %rs86};
	st.shared.u32 	[%r48], %r49;
	// begin inline asm
	{.reg .f16 low,high;
 mov.b32 {low,high}, %r14;
 mov.b16 %rs87, low;}
	// end inline asm
	// begin inline asm
	{.reg .f16 low,high;
 mov.b32 {low,high}, %r14;
 mov.b16 %rs88, high;}
	// end inline asm
	mov.b32 	%r50, {%rs87, %rs88};
	st.shared.u32 	[%r48+128], %r50;
	bar.sync 	0;
	shl.b32 	%r51, %r29, 3;
	and.b32  	%r52, %r29, 7;
	or.b32  	%r53, %r51, %r52;
	shl.b32 	%r54, %r53, 1;
	add.s32 	%r4, %r31, %r54;
	ld.shared.u16 	%rs1, [%r4];
	or.b32  	%r55, %r51, 1;
	xor.b32  	%r56, %r55, %r52;
	shl.b32 	%r57, %r56, 1;
	add.s32 	%r5, %r31, %r57;
	ld.shared.u16 	%rs2, [%r5];
	or.b32  	%r58, %r51, 2;
	xor.b32  	%r59, %r58, %r52;
	shl.b32 	%r60, %r59, 1;
	add.s32 	%r6, %r31, %r60;
	ld.shared.u16 	%rs3, [%r6];
	or.b32  	%r61, %r51, 3;
	xor.b32  	%r62, %r61, %r52;
	shl.b32 	%r63, %r62, 1;
	add.s32 	%r7, %r31, %r63;
	ld.shared.u16 	%rs4, [%r7];
	or.b32  	%r64, %r51, 4;
	xor.b32  	%r65, %r64, %r52;
	shl.b32 	%r66, %r65, 1;
	add.s32 	%r8, %r31, %r66;
	ld.shared.u16 	%rs5, [%r8];
	or.b32  	%r67, %r51, 5;
	xor.b32  	%r68, %r67, %r52;
	shl.b32 	%r69, %r68, 1;
	add.s32 	%r9, %r31, %r69;
	ld.shared.u16 	%rs6, [%r9];
	or.b32  	%r70, %r51, 6;
	xor.b32  	%r71, %r70, %r52;
	shl.b32 	%r72, %r71, 1;
	add.s32 	%r10, %r31, %r72;
	ld.shared.u16 	%rs7, [%r10];
	or.b32  	%r73, %r51, 7;
	xor.b32  	%r74, %r73, %r52;
	shl.b32 	%r75, %r74, 1;
	add.s32 	%r11, %r31, %r75;
	ld.shared.u16 	%rs8, [%r11];
	and.b32  	%r12, %r29, 1;
	setp.eq.s32 	%p8, %r12, 0;
	@%p8 bra 	$L__BB0_23;
	// begin inline asm
	{add.f16 %rs59,%rs2,%rs1;
}
	// end inline asm
	// begin inline asm
	{sub.f16 %rs60,%rs2,%rs1;
}
	// end inline asm
	bra.uni 	$L__BB0_24;
$L__BB0_2:
	// begin inline asm
	{add.f16 %rs246,%rs60,%rs66;
}
	// end inline asm
	// begin inline asm
	{sub.f16 %rs245,%rs60,%rs66;
}
	// end inline asm
$L__BB0_3:
	setp.eq.s32 	%p13, %r2, 0;
	@%p13 bra 	$L__BB0_5;
	// begin inline asm
	{add.f16 %rs247,%rs65,%rs59;
}
	// end inline asm
	// begin inline asm
	{sub.f16 %rs248,%rs65,%rs59;
}
	// end inline asm
	bra.uni 	$L__BB0_6;
$L__BB0_5:
	// begin inline asm
	{add.f16 %rs248,%rs59,%rs65;
}
	// end inline asm
	// begin inline asm
	{sub.f16 %rs247,%rs59,%rs65;
}
	// end inline asm
$L__BB0_6:
	setp.eq.s32 	%p14, %r2, 0;
	@%p14 bra 	$L__BB0_8;
	// begin inline asm
	{add.f16 %rs250,%rs77,%rs71;
}
	// end inline asm
	// begin inline asm
	{sub.f16 %rs249,%rs77,%rs71;
}
	// end inline asm
	bra.uni 	$L__BB0_9;
$L__BB0_8:
	// begin inline asm
	{add.f16 %rs249,%rs71,%rs77;
}
	// end inline asm
	// begin inline asm
	{sub.f16 %rs250,%rs71,%rs77;
}
	// end inline asm
$L__BB0_9:
	setp.eq.s32 	%p15, %r2, 0;
	@%p15 bra 	$L__BB0_11;
	// begin inline asm
	{add.f16 %rs252,%rs78,%rs72;
}
	// end inline asm
	// begin inline asm
	{sub.f16 %rs251,%rs78,%rs72;
}
	// end inline asm
	bra.uni 	$L__BB0_12;
$L__BB0_11:
	// begin inline asm
	{add.f16 %rs251,%rs72,%rs78;
}
	// end inline asm
	// begin inline asm
	{sub.f16 %rs252,%rs72,%rs78;
}
	// end inline asm
$L__BB0_12:
	setp.eq.s32 	%p16, %r3, 0;
	@%p16 bra 	$L__BB0_14;
	// begin inline asm
	{add.f16 %rs254,%rs249,%rs246;
}
	// end inline asm
	// begin inline asm
	{sub.f16 %rs253,%rs249,%rs246;
}
	// end inline asm
	bra.uni 	$L__BB0_15;
$L__BB0_14:
	// begin inline asm
	{add.f16 %rs253,%rs246,%rs249;
}
	// end inline asm
	// begin inline asm
	{sub.f16 %rs254,%rs246,%rs249;
}
	// end inline asm
$L__BB0_15:
	setp.eq.s32 	%p17, %r3, 0;
	@%p17 bra 	$L__BB0_17;
	// begin inline asm
	{add.f16 %rs256,%rs251,%rs248;
}
	// end inline asm
	// begin inline asm
	{sub.f16 %rs255,%rs251,%rs248;
}
	// end inline asm
	bra.uni 	$L__BB0_18;
$L__BB0_17:
	// begin inline asm
	{add.f16 %rs255,%rs248,%rs251;
}
	// end inline asm
	// begin inline asm
	{sub.f16 %rs256,%rs248,%rs251;
}
	// end inline asm
$L__BB0_18:
	setp.eq.s32 	%p18, %r3, 0;
	@%p18 bra 	$L__BB0_20;
	// begin inline asm
	{add.f16 %rs258,%rs250,%rs245;
}
	// end inline asm
	// begin inline asm
	{sub.f16 %rs257,%rs250,%rs245;
}
	// end inline asm
	bra.uni 	$L__BB0_21;
$L__BB0_20:
	// begin inline asm
	{add.f16 %rs257,%rs245,%rs250;
}
	// end inline asm
	// begin inline asm
	{sub.f16 %rs258,%rs245,%rs250;
}
	// end inline asm
$L__BB0_21:
	setp.eq.s32 	%p19, %r3, 0;
	@%p19 bra 	$L__BB0_35;
	// begin inline asm
	{add.f16 %rs268,%rs252,%rs247;
}
	// end inline asm
	// begin inline asm
	{sub.f16 %rs267,%rs252,%rs247;
}
	// end inline asm
	bra.uni 	$L__BB0_36;
$L__BB0_23:
	// begin inline asm
	{add.f16 %rs60,%rs1,%rs2;
}
	// end inline asm
	// begin inline asm
	{sub.f16 %rs59,%rs1,%rs2;
}
	// end inline asm
$L__BB0_24:
	setp.eq.s32 	%p9, %r12, 0;
	@%p9 bra 	$L__BB0_26;
	// begin inline asm
	{add.f16 %rs65,%rs4,%rs3;
}
	// end inline asm
	// begin inline asm
	{sub.f16 %rs66,%rs4,%rs3;
}
	// end inline asm
	bra.uni 	$L__BB0_27;
$L__BB0_26:
	// begin inline asm
	{add.f16 %rs66,%rs3,%rs4;
}
	// end inline asm
	// begin inline asm
	{sub.f16 %rs65,%rs3,%rs4;
}
	// end inline asm
$L__BB0_27:
	setp.eq.s32 	%p10, %r12, 0;
	@%p10 bra 	$L__BB0_29;
	// begin inline asm
	{add.f16 %rs72,%rs6,%rs5;
}
	// end inline asm
	// begin inline asm
	{sub.f16 %rs71,%rs6,%rs5;
}
	// end inline asm
	bra.uni 	$L__BB0_30;
$L__BB0_29:
	// begin inline asm
	{add.f16 %rs71,%rs5,%rs6;
}
	// end inline asm
	// begin inline asm
	{sub.f16 %rs72,%rs5,%rs6;
}
	// end inline asm
$L__BB0_30:
	setp.eq.s32 	%p11, %r12, 0;
	@%p11 bra 	$L__BB0_32;
	// begin inline asm
	{add.f16 %rs78,%rs8,%rs7;
}
	// end inline asm
	// begin inline asm
	{sub.f16 %rs77,%rs8,%rs7;
}
	// end inline asm
	bra.uni 	$L__BB0_33;
$L__BB0_32:
	// begin inline asm
	{add.f16 %rs77,%rs7,%rs8;
}
	// end inline asm
	// begin inline asm
	{sub.f16 %rs78,%rs7,%rs8;
}
	// end inline asm
$L__BB0_33:
	setp.eq.s32 	%p12, %r2, 0;
	@%p12 bra 	$L__BB0_2;
	// begin inline asm
	{add.f16 %rs245,%rs66,%rs60;
}
	// end inline asm
	// begin inline asm
	{sub.f16 %rs246,%rs66,%rs60;
}
	// end inline asm
	bra.uni 	$L__BB0_3;
$L__BB0_35:
	// begin inline asm
	{add.f16 %rs267,%rs247,%rs252;
}
	// end inline asm
	// begin inline asm
	{sub.f16 %rs268,%rs247,%rs252;
}
	// end inline asm
$L__BB0_36:
	st.shared.u16 	[%r4], %rs253;
	st.shared.u16 	[%r5], %rs255;
	st.shared.u16 	[%r6], %rs257;
	st.shared.u16 	[%r7], %rs267;
	st.shared.u16 	[%r8], %rs254;
	st.shared.u16 	[%r9], %rs256;
	st.shared.u16 	[%r10], %rs258;
	st.shared.u16 	[%r11], %rs268;
	bar.sync 	0;
	ld.shared.u16 	%rs241, [%r1];
	ld.shared.u16 	%rs242, [%r1+64];
	ld.shared.u16 	%rs243, [%r1+128];
	ld.shared.u16 	%rs244, [%r1+192];
	cvta.to.global.u64 	%rd9, %rd2;
	add.s64 	%rd11, %rd9, %rd7;
	st.global.u16 	[%rd11], %rs241;
	st.global.u16 	[%rd11+64], %rs242;
	st.global.u16 	[%rd11+128], %rs243;
	st.global.u16 	[%rd11+192], %rs244;
	ret;

}
	// .globl	_Z24tensor_core_hadamard_256PK6__halfPS_
.visible .entry _Z24tensor_core_hadamard_256PK6__halfPS_(
	.param .u64 .ptr .align 1 _Z24tensor_core_hadamard_256PK6__halfPS__param_0,
	.param .u64 .ptr .align 1 _Z24tensor_core_hadamard_256PK6__halfPS__param_1
)
{
	.reg .pred 	%p<8>;
	.reg .b16 	%rs<43>;
	.reg .b32 	%r<86>;
	.reg .b32 	%f<5>;
	.reg .b64 	%rd<11>;

	ld.param.u64 	%rd1, [_Z24tensor_core_hadamard_256PK6__halfPS__param_0];
	ld.param.u64 	%rd2, [_Z24tensor_core_hadamard_256PK6__halfPS__param_1];
	mov.u32 	%r57, %ctaid.x;
	shl.b32 	%r58, %r57, 8;
	cvt.u64.u32 	%rd3, %r58;
	mov.u32 	%r59, %tid.x;
	cvta.to.global.u64 	%rd4, %rd1;
	cvt.u64.u32 	%rd5, %r59;
	add.s64 	%rd6, %rd5, %rd3;
	shl.b64 	%rd7, %rd6, 1;
	add.s64 	%rd8, %rd4, %rd7;
	ld.global.u16 	%rs21, [%rd8];
	ld.global.u16 	%rs22, [%rd8+64];
	ld.global.u16 	%rs23, [%rd8+128];
	ld.global.u16 	%rs24, [%rd8+192];
	ld.global.u16 	%rs25, [%rd8+256];
	ld.global.u16 	%rs26, [%rd8+320];
	ld.global.u16 	%rs27, [%rd8+384];
	ld.global.u16 	%rs28, [%rd8+448];
	shl.b32 	%r60, %r59, 1;
	mov.u32 	%r61, shmem;
	add.s32 	%r62, %r61, %r60;
	st.shared.u16 	[%r62], %rs21;
	st.shared.u16 	[%r62+64], %rs22;
	st.shared.u16 	[%r62+128], %rs23;
	st.shared.u16 	[%r62+192], %rs24;
	st.shared.u16 	[%r62+256], %rs25;
	st.shared.u16 	[%r62+320], %rs26;
	st.shared.u16 	[%r62+384], %rs27;
	st.shared.u16 	[%r62+448], %rs28;
	bar.sync 	0;
	and.b32  	%r63, %r59, 31;
	setp.gt.u32 	%p1, %r63, 15;
	shr.u32 	%r64, %r59, 1;
	and.b32  	%r65, %r64, 1;
	setp.eq.b32 	%p2, %r65, 1;
	and.pred  	%p3, %p1, %p2;
	shr.u32 	%r66, %r59, 3;
	and.b32  	%r67, %r66, %r59;
	and.b32  	%r68, %r67, 1;
	setp.eq.b32 	%p4, %r68, 1;
	xor.pred  	%p5, %p3, %p4;
	selp.f32 	%f1, 0fBF800000, 0f3F800000, %p5;
	shr.u32 	%r69, %r59, 2;
	and.b32  	%r70, %r69, 1;
	setp.eq.b32 	%p6, %r70, 1;
	xor.pred  	%p7, %p6, %p5;
	selp.f32 	%f2, 0fBF800000, 0f3F800000, %p7;
	// begin inline asm
	{  cvt.rn.f16.f32 %rs1, %f1;}

	// end inline asm
	// begin inline asm
	{  cvt.rn.f16.f32 %rs2, %f2;}

	// end inline asm
	mov.b32 	%r3, {%rs1, %rs2};
	neg.f32 	%f3, %f1;
	// begin inline asm
	{  cvt.rn.f16.f32 %rs3, %f3;}

	// end inline asm
	neg.f32 	%f4, %f2;
	// begin inline asm
	{  cvt.rn.f16.f32 %rs4, %f4;}

	// end inline asm
	shr.u32 	%r71, %r63, 2;
	mov.b32 	%r6, {%rs3, %rs4};
	shl.b32 	%r72, %r59, 2;
	and.b32  	%r73, %r72, 12;
	shl.b32 	%r74, %r71, 5;
	or.b32  	%r75, %r74, %r73;
	add.s32 	%r76, %r61, %r75;
	ld.shared.u32 	%r7, [%r76];
	ld.shared.u32 	%r8, [%r76+16];
	mov.b32 	%r52, 0;
	// begin inline asm
	mma.sync.aligned.m16n8k16.row.col.f16.f16.f16.f16 {%r1, %r2}, {%r3, %r3, %r3, %r6}, {%r7, %r8}, {%r52, %r52};
	// end inline asm
	bar.sync 	0;
	// begin inline asm
	{.reg .f16 low,high;
 mov.b32 {low,high}, %r1;
 mov.b16 %rs5, low;}
	// end inline asm
	shl.b32 	%r77, %r59, 6;
	and.b32  	%r78, %r77, 192;
	shl.b32 	%r79, %r71, 1;
	or.b32  	%r80, %r78, %r79;
	add.s32 	%r81, %r61, %r80;
	st.shared.u16 	[%r81], %rs5;
	// begin inline asm
	{.reg .f16 low,high;
 mov.b32 {low,high}, %r1;
 mov.b16 %rs6, high;}
	// end inline asm
	st.shared.u16 	[%r81+32], %rs6;
	// begin inline asm
	{.reg .f16 low,high;
 mov.b32 {low,high}, %r2;
 mov.b16 %rs7, low;}
	// end inline asm
	st.shared.u16 	[%r81+16], %rs7;
	// begin inline asm
	{.reg .f16 low,high;
 mov.b32 {low,high}, %r2;
 mov.b16 %rs8, high;}
	// end inline asm
	st.shared.u16 	[%r81+48], %rs8;
	ld.shared.u32 	%r21, [%r76+256];
	ld.shared.u32 	%r22, [%r76+272];
	// begin inline asm
	mma.sync.aligned.m16n8k16.row.col.f16.f16.f16.f16 {%r15, %r16}, {%r3, %r3, %r3, %r6}, {%r21, %r22}, {%r52, %r52};
	// end inline asm
	bar.sync 	0;
	// begin inline asm
	{.reg .f16 low,high;
 mov.b32 {low,high}, %r15;
 mov.b16 %rs9, low;}
	// end inline asm
	st.shared.u16 	[%r81+256], %rs9;
	// begin inline asm
	{.reg .f16 low,high;
 mov.b32 {low,high}, %r15;
 mov.b16 %rs10, high;}
	// end inline asm
	st.shared.u16 	[%r81+288], %rs10;
	// begin inline asm
	{.reg .f16 low,high;
 mov.b32 {low,high}, %r16;
 mov.b16 %rs11, low;}
	// end inline asm
	st.shared.u16 	[%r81+272], %rs11;
	// begin inline asm
	{.reg .f16 low,high;
 mov.b32 {low,high}, %r16;
 mov.b16 %rs12, high;}
	// end inline asm
	st.shared.u16 	[%r81+304], %rs12;
	ld.shared.u16 	%rs29, [%r81];
	ld.shared.u16 	%rs30, [%r81+32];
	mov.b32 	%r35, {%rs29, %rs30};
	mov.b32 	%r36, {%rs9, %rs10};
	// begin inline asm
	mma.sync.aligned.m16n8k16.row.col.f16.f16.f16.f16 {%r29, %r30}, {%r3, %r3, %r3, %r6}, {%r35, %r36}, {%r52, %r52};
	// end inline asm
	bar.sync 	0;
	// begin inline asm
	{.reg .f16 low,high;
 mov.b32 {low,high}, %r29;
 mov.b16 %rs13, low;}
	// end inline asm
	// begin inline asm
	{.reg .f16 low,high;
 mov.b32 {low,high}, %r29;
 mov.b16 %rs14, high;}
	// end inline asm
	mov.b32 	%r82, {%rs13, %rs14};
	st.shared.u32 	[%r76], %r82;
	// begin inline asm
	{.reg .f16 low,high;
 mov.b32 {low,high}, %r30;
 mov.b16 %rs15, low;}
	// end inline asm
	// begin inline asm
	{.reg .f16 low,high;
 mov.b32 {low,high}, %r30;
 mov.b16 %rs16, high;}
	// end inline asm
	mov.b32 	%r83, {%rs15, %rs16};
	st.shared.u32 	[%r76+256], %r83;
	ld.shared.u16 	%rs31, [%r81+16];
	ld.shared.u16 	%rs32, [%r81+48];
	ld.shared.u16 	%rs33, [%r81+272];
	ld.shared.u16 	%rs34, [%r81+304];
	mov.b32 	%r49, {%rs31, %rs32};
	mov.b32 	%r50, {%rs33, %rs34};
	// begin inline asm
	mma.sync.aligned.m16n8k16.row.col.f16.f16.f16.f16 {%r43, %r44}, {%r3, %r3, %r3, %r6}, {%r49, %r50}, {%r52, %r52};
	// end inline asm
	bar.sync 	0;
	// begin inline asm
	{.reg .f16 low,high;
 mov.b32 {low,high}, %r43;
 mov.b16 %rs17, low;}
	// end inline asm
	// begin inline asm
	{.reg .f16 low,high;
 mov.b32 {low,high}, %r43;
 mov.b16 %rs18, high;}
	// end inline asm
	mov.b32 	%r84, {%rs17, %rs18};
	st.shared.u32 	[%r76+16], %r84;
	// begin inline asm
	{.reg .f16 low,high;
 mov.b32 {low,high}, %r44;
 mov.b16 %rs19, low;}
	// end inline asm
	// begin inline asm
	{.reg .f16 low,high;
 mov.b32 {low,high}, %r44;
 mov.b16 %rs20, high;}
	// end inline asm
	mov.b32 	%r85, {%rs19, %rs20};
	st.shared.u32 	[%r76+272], %r85;
	bar.sync 	0;
	ld.shared.u16 	%rs35, [%r62];
	ld.shared.u16 	%rs36, [%r62+64];
	ld.shared.u16 	%rs37, [%r62+128];
	ld.shared.u16 	%rs38, [%r62+192];
	ld.shared.u16 	%rs39, [%r62+256];
	ld.shared.u16 	%rs40, [%r62+320];
	ld.shared.u16 	%rs41, [%r62+384];
	ld.shared.u16 	%rs42, [%r62+448];
	cvta.to.global.u64 	%rd9, %rd2;
	add.s64 	%rd10, %rd9, %rd7;
	st.global.u16 	[%rd10], %rs35;
	st.global.u16 	[%rd10+64], %rs36;
	st.global.u16 	[%rd10+128], %rs37;
	st.global.u16 	[%rd10+192], %rs38;
	st.global.u16 	[%rd10+256], %rs39;
	st.global.u16 	[%rd10+320], %rs40;
	st.global.u16 	[%rd10+384], %rs41;
	st.global.u16 	[%rd10+448], %rs42;
	ret;

}


// ===== COMPILED SASS (sm_100) =====

	.target	sm_100

	.elftype	@"ET_EXEC"


//--------------------- .note.nv.tkinfo           --------------------------
	.section	.note.nv.tkinfo,"",@"SHT_NOTE"
	.sectionflags	@"SHF_NOTE_NV_TKINFO"
	.tkinfo
        /*0018*/ 	.word	0x00000002
        /*0030*/ 	.string	""
        /*0030*/ 	.string	"ptxas"
        /*0030*/ 	.string	"Cuda compilation tools, release 13.0, V13.0.88"
        /*0030*/ 	.string	"Build cuda_13.0.r13.0/compiler.36424714_0"
        /*0030*/ 	.string	"-arch sm_100 -m 64 "



//--------------------- .note.nv.cuinfo           --------------------------
	.section	.note.nv.cuinfo,"",@"SHT_NOTE"
	.sectionflags	@"SHF_NOTE_NV_CUINFO"
        /*0018*/ 	.short	0x0002
        /*001a*/ 	.short	0x0064
        /*001c*/ 	.short	0x0082
	.zero		2


//--------------------- .nv.info                  --------------------------
	.section	.nv.info,"",@"SHT_CUDA_INFO"
	.align	4


	//----- nvinfo : EIATTR_REGCOUNT
	.align		4
        /*0000*/ 	.byte	0x04, 0x2f
        /*0002*/ 	.short	(.L_1 - .L_0)
	.align		4
.L_0:
        /*0004*/ 	.word	index@(_Z24tensor_core_hadamard_128PK6__halfPS_)
        /*0008*/ 	.word	0x0000001e


	//----- nvinfo : EIATTR_FRAME_SIZE
	.align		4
.L_1:
        /*000c*/ 	.byte	0x04, 0x11
        /*000e*/ 	.short	(.L_3 - .L_2)
	.align		4
.L_2:
        /*0010*/ 	.word	index@(_Z24tensor_core_hadamard_128PK6__halfPS_)
        /*0014*/ 	.word	0x00000000


	//----- nvinfo : EIATTR_REGCOUNT
	.align		4
.L_3:
        /*0018*/ 	.byte	0x04, 0x2f
        /*001a*/ 	.short	(.L_5 - .L_4)
	.align		4
.L_4:
        /*001c*/ 	.word	index@(_Z24tensor_core_hadamard_256PK6__halfPS_)
        /*0020*/ 	.word	0x0000001b


	//----- nvinfo : EIATTR_FRAME_SIZE
	.align		4
.L_5:
        /*0024*/ 	.byte	0x04, 0x11
        /*0026*/ 	.short	(.L_7 - .L_6)
	.align		4
.L_6:
        /*0028*/ 	.word	index@(_Z24tensor_core_hadamard_256PK6__halfPS_)
        /*002c*/ 	.word	0x00000000


	//----- nvinfo : EIATTR_MIN_STACK_SIZE
	.align		4
.L_7:
        /*0030*/ 	.byte	0x04, 0x12
        /*0032*/ 	.short	(.L_9 - .L_8)
	.align		4
.L_8:
        /*0034*/ 	.word	index@(_Z24tensor_core_hadamard_256PK6__halfPS_)
        /*0038*/ 	.word	0x00000000


	//----- nvinfo : EIATTR_MIN_STACK_SIZE
	.align		4
.L_9:
        /*003c*/ 	.byte	0x04, 0x12
        /*003e*/ 	.short	(.L_11 - .L_10)
	.align		4
.L_10:
        /*0040*/ 	.word	index@(_Z24tensor_core_hadamard_128PK6__halfPS_)
        /*0044*/ 	.word	0x00000000
.L_11:


//--------------------- .nv.compat                --------------------------
	.section	.nv.compat,"",@"SHT_CUDA_COMPAT_INFO"
	.align	4
        /*0000*/ 	.byte	0x02, 0x09, 0x00, 0x00, 0x02, 0x02, 0x01, 0x00, 0x02, 0x05, 0x05, 0x00, 0x03, 0x07, 0x01, 0x01
        /*0010*/ 	.byte	0x02, 0x03, 0x00, 0x00, 0x02, 0x06, 0x01, 0x00, 0x04, 0x0b, 0x08, 0x00, 0x09, 0x00, 0x00, 0x00
        /*0020*/ 	.byte	0x00, 0x00, 0x00, 0x00


//--------------------- .nv.info._Z24tensor_core_hadamard_256PK6__halfPS_ --------------------------
	.section	.nv.info._Z24tensor_core_hadamard_256PK6__halfPS_,"",@"SHT_CUDA_INFO"
	.sectionflags	@""
	.align	4


	//----- nvinfo : EIATTR_CUDA_API_VERSION
	.align		4
        /*0000*/ 	.byte	0x04, 0x37
        /*0002*/ 	.short	(.L_13 - .L_12)
.L_12:
        /*0004*/ 	.word	0x00000082


	//----- nvinfo : EIATTR_KPARAM_INFO
	.align		4
.L_13:
        /*0008*/ 	.byte	0x04, 0x17
        /*000a*/ 	.short	(.L_15 - .L_14)
.L_14:
        /*000c*/ 	.word	0x00000000
        /*0010*/ 	.short	0x0001
        /*0012*/ 	.short	0x0008
        /*0014*/ 	.byte	0x00, 0xf5, 0x21, 0x00


	//----- nvinfo : EIATTR_KPARAM_INFO
	.align		4
.L_15:
        /*0018*/ 	.byte	0x04, 0x17
        /*001a*/ 	.short	(.L_17 - .L_16)
.L_16:
        /*001c*/ 	.word	0x00000000
        /*0020*/ 	.short	0x0000
        /*0022*/ 	.short	0x0000
        /*0024*/ 	.byte	0x00, 0xf5, 0x21, 0x00


	//----- nvinfo : EIATTR_SPARSE_MMA_MASK
	.align		4
.L_17:
        /*0028*/ 	.byte	0x03, 0x50
        /*002a*/ 	.short	0x0000


	//----- nvinfo : EIATTR_MAXREG_COUNT
	.align		4
        /*002c*/ 	.byte	0x03, 0x1b
        /*002e*/ 	.short	0x00ff


	//----- nvinfo : EIATTR_NUM_BARRIERS
	.align		4
        /*0030*/ 	.byte	0x02, 0x4c
        /*0032*/ 	.byte	0x01
	.zero		1


	//----- nvinfo : EIATTR_MERCURY_ISA_VERSION
	.align		4
        /*0034*/ 	.byte	0x03, 0x5f
        /*0036*/ 	.short	0x0101


	//----- nvinfo : EIATTR_VRC_CTA_INIT_COUNT
	.align		4
        /*0038*/ 	.byte	0x02, 0x4a
	.zero		1
	.zero		1


	//----- nvinfo : EIATTR_EXIT_INSTR_OFFSETS
	.align		4
        /*003c*/ 	.byte	0x04, 0x1c
        /*003e*/ 	.short	(.L_19 - .L_18)


	//   ....[0]....
.L_18:
        /*0040*/ 	.word	0x000007c0


	//----- nvinfo : EIATTR_CBANK_PARAM_SIZE
	.align		4
.L_19:
        /*0044*/ 	.byte	0x03, 0x19
        /*0046*/ 	.short	0x0010


	//----- nvinfo : EIATTR_PARAM_CBANK
	.align		4
        /*0048*/ 	.byte	0x04, 0x0a
        /*004a*/ 	.short	(.L_21 - .L_20)
	.align		4
.L_20:
        /*004c*/ 	.word	index@(.nv.constant0._Z24tensor_core_hadamard_256PK6__halfPS_)
        /*0050*/ 	.short	0x0380
        /*0052*/ 	.short	0x0010


	//----- nvinfo : EIATTR_SW_WAR
	.align		4
.L_21:
        /*0054*/ 	.byte	0x04, 0x36
        /*0056*/ 	.short	(.L_23 - .L_22)
.L_22:
        /*0058*/ 	.word	0x00000008
.L_23:


//--------------------- .nv.info._Z24tensor_core_hadamard_128PK6__halfPS_ --------------------------
	.section	.nv.info._Z24tensor_core_hadamard_128PK6__halfPS_,"",@"SHT_CUDA_INFO"
	.sectionflags	@""
	.align	4


	//----- nvinfo : EIATTR_CUDA_API_VERSION
	.align		4
        /*0000*/ 	.byte	0x04, 0x37
        /*0002*/ 	.short	(.L_25 - .L_24)
.L_24:
        /*0004*/ 	.word	0x00000082


	//----- nvinfo : EIATTR_KPARAM_INFO
	.align		4
.L_25:
        /*0008*/ 	.byte	0x04, 0x17
        /*000a*/ 	.short	(.L_27 - .L_26)
.L_26:
        /*000c*/ 	.word	0x00000000
        /*0010*/ 	.short	0x0001
        /*0012*/ 	.short	0x0008
        /*0014*/ 	.byte	0x00, 0xf5, 0x21, 0x00


	//----- nvinfo : EIATTR_KPARAM_INFO
	.align		4
.L_27:
        /*0018*/ 	.byte	0x04, 0x17
        /*001a*/ 	.short	(.L_29 - .L_28)
.L_28:
        /*001c*/ 	.word	0x00000000
        /*0020*/ 	.short	0x0000
        /*0022*/ 	.short	0x0000
        /*0024*/ 	.byte	0x00, 0xf5, 0x21, 0x00


	//----- nvinfo : EIATTR_SPARSE_MMA_MASK
	.align		4
.L_29:
        /*0028*/ 	.byte	0x03, 0x50
        /*002a*/ 	.short	0x0000


	//----- nvinfo : EIATTR_MAXREG_COUNT
	.align		4
        /*002c*/ 	.byte	0x03, 0x1b
        /*002e*/ 	.short	0x00ff


	//----- nvinfo : EIATTR_NUM_BARRIERS
	.align		4
        /*0030*/ 	.byte	0x02, 0x4c
        /*0032*/ 	.byte	0x01
	.zero		1


	//----- nvinfo : EIATTR_MERCURY_ISA_VERSION
	.align		4
        /*0034*/ 	.byte	0x03, 0x5f
        /*0036*/ 	.short	0x0101


	//----- nvinfo : EIATTR_VRC_CTA_INIT_COUNT
	.align		4
        /*0038*/ 	.byte	0x02, 0x4a
	.zero		1
	.zero		1


	//----- nvinfo : EIATTR_EXIT_INSTR_OFFSETS
	.align		4
        /*003c*/ 	.byte	0x04, 0x1c
        /*003e*/ 	.short	(.L_31 - .L_30)


	//   ....[0]....
.L_30:
        /*0040*/ 	.word	0x00000a80


	//----- nvinfo : EIATTR_CBANK_PARAM_SIZE
	.align		4
.L_31:
        /*0044*/ 	.byte	0x03, 0x19
        /*0046*/ 	.short	0x0010


	//----- nvinfo : EIATTR_PARAM_CBANK
	.align		4
        /*0048*/ 	.byte	0x04, 0x0a
        /*004a*/ 	.short	(.L_33 - .L_32)
	.align		4
.L_32:
        /*004c*/ 	.word	index@(.nv.constant0._Z24tensor_core_hadamard_128PK6__halfPS_)
        /*0050*/ 	.short	0x0380
        /*0052*/ 	.short	0x0010


	//----- nvinfo : EIATTR_SW_WAR
	.align		4
.L_33:
        /*0054*/ 	.byte	0x04, 0x36
        /*0056*/ 	.short	(.L_35 - .L_34)
.L_34:
        /*0058*/ 	.word	0x00000008
.L_35:


//--------------------- .nv.callgraph             --------------------------
	.section	.nv.callgraph,"",@"SHT_CUDA_CALLGRAPH"
	.align	4
	.sectionentsize	8
	.align		4
        /*0000*/ 	.word	0x00000000
	.align		4
        /*0004*/ 	.word	0xffffffff
	.align		4
        /*0008*/ 	.word	0x00000000
	.align		4
        /*000c*/ 	.word	0xfffffffe
	.align		4
        /*0010*/ 	.word	0x00000000
	.align		4
        /*0014*/ 	.word	0xfffffffd
	.align		4
        /*0018*/ 	.word	0x00000000
	.align		4
        /*001c*/ 	.word	0xfffffffc


//--------------------- .text._Z24tensor_core_hadamard_256PK6__halfPS_ --------------------------
	.section	.text._Z24tensor_core_hadamard_256PK6__halfPS_,"ax",@progbits
	.align	128
        .global         _Z24tensor_core_hadamard_256PK6__halfPS_
        .type           _Z24tensor_core_hadamard_256PK6__halfPS_,@function
        .size           _Z24tensor_core_hadamard_256PK6__halfPS_,(.L_x_2 - _Z24tensor_core_hadamard_256PK6__halfPS_)
        .other          _Z24tensor_core_hadamard_256PK6__halfPS_,@"STO_CUDA_ENTRY STV_DEFAULT"
_Z24tensor_core_hadamard_256PK6__halfPS_:
.text._Z24tensor_core_hadamard_256PK6__halfPS_:
[----:B------:R-:W-:Y:S01]  /*0000*/  LDC R1, c[0x0][0x37c] ;  /* 0x0000df00ff017b82 */ /* 0x000fe20000000800 */
[----:B------:R-:W0:Y:S01]  /*0010*/  S2R R0, SR_CTAID.X ;  /* 0x0000000000007919 */ /* 0x000e220000002500 */
[----:B------:R-:W1:Y:S01]  /*0020*/  LDCU.64 UR4, c[0x0][0x380] ;  /* 0x00007000ff0477ac */ /* 0x000e620008000a00 */
[----:B------:R-:W0:Y:S01]  /*0030*/  S2R R9, SR_TID.X ;  /* 0x0000000000097919 */ /* 0x000e220000002100 */
[----:B------:R-:W2:Y:S01]  /*0040*/  LDCU.64 UR6, c[0x0][0x358] ;  /* 0x00006b00ff0677ac */ /* 0x000ea20008000a00 */
[----:B0-----:R-:W-:-:S05]  /*0050*/  LEA R0, P0, R0, R9, 0x8 ;  /* 0x0000000900007211 */ /* 0x001fca00078040ff */
[----:B------:R-:W-:Y:S02]  /*0060*/  IMAD.X R3, RZ, RZ, RZ, P0 ;  /* 0x000000ffff037224 */ /* 0x000fe400000e06ff */
[----:B------:R-:W-:-:S03]  /*0070*/  IMAD.SHL.U32 R2, R0, 0x2, RZ ;  /* 0x0000000200027824 */ /* 0x000fc600078e00ff */
[----:B------:R-:W-:Y:S02]  /*0080*/  SHF.L.U64.HI R0, R0, 0x1, R3 ;  /* 0x0000000100007819 */ /* 0x000fe40000010203 */
[----:B-1----:R-:W-:-:S04]  /*0090*/  IADD3 R4, P0, PT, R2, UR4, RZ ;  /* 0x0000000402047c10 */ /* 0x002fc8000ff1e0ff */
[----:B------:R-:W-:-:S05]  /*00a0*/  IADD3.X R5, PT, PT, R0, UR5, RZ, P0, !PT ;  /* 0x0000000500057c10 */ /* 0x000fca00087fe4ff */
[----:B--2---:R-:W2:Y:S04]  /*00b0*/  LDG.E.U16 R6, desc[UR6][R4.64] ;  /* 0x0000000604067981 */ /* 0x004ea8000c1e1500 */
[----:B------:R-:W3:Y:S04]  /*00c0*/  LDG.E.U16 R10, desc[UR6][R4.64+0x40] ;  /* 0x00004006040a7981 */ /* 0x000ee8000c1e1500 */
[----:B------:R-:W4:Y:S04]  /*00d0*/  LDG.E.U16 R14, desc[UR6][R4.64+0x80] ;  /* 0x00008006040e7981 */ /* 0x000f28000c1e1500 */
[----:B------:R-:W5:Y:S04]  /*00e0*/  LDG.E.U16 R16, desc[UR6][R4.64+0xc0] ;  /* 0x0000c00604107981 */ /* 0x000f68000c1e1500 */
[----:B------:R-:W5:Y:S04]  /*00f0*/  LDG.E.U16 R18, desc[UR6][R4.64+0x100] ;  /* 0x0001000604127981 */ /* 0x000f68000c1e1500 */
[----:B------:R-:W5:Y:S04]  /*0100*/  LDG.E.U16 R20, desc[UR6][R4.64+0x140] ;  /* 0x0001400604147981 */ /* 0x000f68000c1e1500 */
[----:B------:R-:W5:Y:S04]  /*0110*/  LDG.E.U16 R22, desc[UR6][R4.64+0x180] ;  /* 0x0001800604167981 */ /* 0x000f68000c1e1500 */
[----:B------:R0:W5:Y:S01]  /*0120*/  LDG.E.U16 R24, desc[UR6][R4.64+0x1c0] ;  /* 0x0001c00604187981 */ /* 0x000162000c1e1500 */
[----:B------:R-:W1:Y:S01]  /*0130*/  S2UR UR5, SR_CgaCtaId ;  /* 0x00000000000579c3 */ /* 0x000e620000008800 */
[----:B------:R-:W-:Y:S01]  /*0140*/  UMOV UR4, 0x400 ;  /* 0x0000040000047882 */ /* 0x000fe20000000000 */
[C---:B------:R-:W-:Y:S01]  /*0150*/  IMAD.SHL.U32 R8, R9.reuse, 0x4, RZ ;  /* 0x0000000409087824 */ /* 0x040fe200078e00ff */
[----:B------:R-:W-:-:S04]  /*0160*/  LOP3.LUT R7, R9, 0x1f, RZ, 0xc0, !PT ;  /* 0x0000001f09077812 */ /* 0x000fc800078ec0ff */
[----:B------:R-:W-:Y:S02]  /*0170*/  SHF.R.U32.HI R12, RZ, 0x2, R7 ;  /* 0x00000002ff0c7819 */ /* 0x000fe40000011607 */
[----:B0-----:R-:W-:Y:S02]  /*0180*/  LOP3.LUT R5, R8, 0xc, RZ, 0xc0, !PT ;  /* 0x0000000c08057812 */ /* 0x001fe400078ec0ff */
[----:B------:R-:W-:-:S03]  /*0190*/  SHF.R.U32.HI R4, RZ, 0x1, R9 ;  /* 0x00000001ff047819 */ /* 0x000fc60000011609 */
[----:B------:R-:W-:Y:S01]  /*01a0*/  IMAD R8, R12, 0x20, R5 ;  /* 0x000000200c087824 */ /* 0x000fe200078e0205 */
[----:B------:R-:W-:Y:S02]  /*01b0*/  LOP3.LUT R4, R4, 0x1, RZ, 0xc0, !PT ;  /* 0x0000000104047812 */ /* 0x000fe400078ec0ff */
[--C-:B------:R-:W-:Y:S02]  /*01c0*/  SHF.R.U32.HI R5, RZ, 0x2, R9.reuse ;  /* 0x00000002ff057819 */ /* 0x100fe40000011609 */
[----:B------:R-:W-:Y:S02]  /*01d0*/  ISETP.NE.U32.AND P0, PT, R4, 0x1, PT ;  /* 0x000000010400780c */ /* 0x000fe40003f05070 */
[--C-:B------:R-:W-:Y:S02]  /*01e0*/  SHF.R.U32.HI R4, RZ, 0x3, R9.reuse ;  /* 0x00000003ff047819 */ /* 0x100fe40000011609 */
[----:B------:R-:W-:Y:S01]  /*01f0*/  ISETP.GT.U32.AND P0, PT, R7, 0xf, !P0 ;  /* 0x0000000f0700780c */ /* 0x000fe20004704070 */
[----:B-1----:R-:W-:Y:S01]  /*0200*/  ULEA UR4, UR5, UR4, 0x18 ;  /* 0x0000000405047291 */ /* 0x002fe2000f8ec0ff */
[----:B------:R-:W-:-:S02]  /*0210*/  LOP3.LUT R4, R4, 0x1, R9, 0x80, !PT ;  /* 0x0000000104047812 */ /* 0x000fc400078e8009 */
[----:B------:R-:W-:Y:S02]  /*0220*/  LOP3.LUT R5, R5, 0x1, RZ, 0xc0, !PT ;  /* 0x0000000105057812 */ /* 0x000fe400078ec0ff */
[----:B------:R-:W-:Y:S02]  /*0230*/  ISETP.EQ.U32.XOR P0, PT, R4, 0x1, P0 ;  /* 0x000000010400780c */ /* 0x000fe40000702870 */
[C---:B------:R-:W-:Y:S01]  /*0240*/  LEA R3, R9.reuse, UR4, 0x1 ;  /* 0x0000000409037c11 */ /* 0x040fe2000f8e08ff */
[----:B------:R-:W-:Y:S01]  /*0250*/  IMAD.SHL.U32 R9, R9, 0x40, RZ ;  /* 0x0000004009097824 */ /* 0x000fe200078e00ff */
[----:B------:R-:W-:-:S04]  /*0260*/  ISETP.EQ.U32.XOR P1, PT, R5, 0x1, P0 ;  /* 0x000000010500780c */ /* 0x000fc80000722870 */
[----:B------:R-:W-:-:S05]  /*0270*/  LOP3.LUT R9, R9, 0xc0, RZ, 0xc0, !PT ;  /* 0x000000c009097812 */ /* 0x000fca00078ec0ff */
[----:B------:R-:W-:Y:S01]  /*0280*/  IMAD R12, R12, 0x2, R9 ;  /* 0x000000020c0c7824 */ /* 0x000fe200078e0209 */
[----:B--2---:R0:W-:Y:S04]  /*0290*/  STS.U16 [R3], R6 ;  /* 0x0000000603007388 */ /* 0x0041e80000000400 */
[----:B---3--:R-:W-:Y:S04]  /*02a0*/  STS.U16 [R3+0x40], R10 ;  /* 0x0000400a03007388 */ /* 0x008fe80000000400 */
[----:B----4-:R-:W-:Y:S01]  /*02b0*/  STS.U16 [R3+0x80], R14 ;  /* 0x0000800e03007388 */ /* 0x010fe20000000400 */
[----:B0-----:R-:W-:-:S03]  /*02c0*/  IMAD.MOV.U32 R6, RZ, RZ, 0x3f800000 ;  /* 0x3f800000ff067424 */ /* 0x001fc600078e00ff */
[----:B-----5:R-:W-:Y:S02]  /*02d0*/  STS.U16 [R3+0xc0], R16 ;  /* 0x0000c01003007388 */ /* 0x020fe40000000400 */
[C---:B------:R-:W-:Y:S02]  /*02e0*/  FSEL R4, -R6.reuse, 1, P0 ;  /* 0x3f80000006047808 */ /* 0x040fe40000000100 */
[----:B------:R-:W-:Y:S01]  /*02f0*/  STS.U16 [R3+0x100], R18 ;  /* 0x0001001203007388 */ /* 0x000fe20000000400 */
[----:B------:R-:W-:-:S03]  /*0300*/  FSEL R5, -R6, 1, P1 ;  /* 0x3f80000006057808 */ /* 0x000fc60000800100 */
[----:B------:R-:W-:Y:S01]  /*0310*/  STS.U16 [R3+0x140], R20 ;  /* 0x0001401403007388 */ /* 0x000fe20000000400 */
[----:B------:R-:W-:Y:S01]  /*0320*/  FADD R7, -R4, -RZ ;  /* 0x800000ff04077221 */ /* 0x000fe20000000100 */
[C---:B------:R-:W-:Y:S01]  /*0330*/  FADD R6, -R5.reuse, -RZ ;  /* 0x800000ff05067221 */ /* 0x040fe20000000100 */
[----:B------:R-:W-:Y:S01]  /*0340*/  F2FP.F16.F32.PACK_AB R4, R5, R4 ;  /* 0x000000040504723e */ /* 0x000fe200000000ff */
[----:B------:R-:W-:Y:S03]  /*0350*/  STS.U16 [R3+0x180], R22 ;  /* 0x0001801603007388 */ /* 0x000fe60000000400 */
[----:B------:R-:W-:Y:S01]  /*0360*/  F2FP.F16.F32.PACK_AB R7, R6, R7 ;  /* 0x000000070607723e */ /* 0x000fe200000000ff */
[----:B------:R-:W-:Y:S01]  /*0370*/  STS.U16 [R3+0x1c0], R24 ;  /* 0x0001c01803007388 */ /* 0x000fe20000000400 */
[--C-:B------:R-:W-:Y:S02]  /*0380*/  IMAD.MOV.U32 R5, RZ, RZ, R4.reuse ;  /* 0x000000ffff057224 */ /* 0x100fe400078e0004 */
[----:B------:R-:W-:Y:S01]  /*0390*/  IMAD.MOV.U32 R6, RZ, RZ, R4 ;  /* 0x000000ffff067224 */ /* 0x000fe200078e0004 */
[----:B------:R-:W-:Y:S06]  /*03a0*/  BAR.SYNC.DEFER_BLOCKING 0x0 ;  /* 0x0000000000007b1d */ /* 0x000fec0000010000 */
[----:B------:R-:W-:Y:S04]  /*03b0*/  LDS R10, [R8+UR4] ;  /* 0x00000004080a7984 */ /* 0x000fe80008000800 */
[----:B------:R-:W0:Y:S02]  /*03c0*/  LDS R11, [R8+UR4+0x10] ;  /* 0x00001004080b7984 */ /* 0x000e240008000800 */
[----:B0-----:R-:W-:Y:S01]  /*03d0*/  HMMA.16816.F16 R10, R4, R10, RZ ;  /* 0x0000000a040a723c */ /* 0x001fe200000008ff */
[----:B------:R-:W-:-:S15]  /*03e0*/  BAR.SYNC.DEFER_BLOCKING 0x0 ;  /* 0x0000000000007b1d */ /* 0x000fde0000010000 */
[----:B------:R-:W-:-:S03]  /*03f0*/  NOP ;  /* 0x0000000000007918 */ /* 0x000fc60000000000 */
[----:B------:R-:W-:Y:S02]  /*0400*/  PRMT R13, R10, 0x7632, R13 ;  /* 0x000076320a0d7816 */ /* 0x000fe4000000000d */
[----:B------:R-:W-:Y:S01]  /*0410*/  PRMT R17, R11, 0x7632, R17 ;  /* 0x000076320b117816 */ /* 0x000fe20000000011 */
[----:B------:R-:W-:Y:S04]  /*0420*/  STS.U16 [R12+UR4], R10 ;  /* 0x0000000a0c007988 */ /* 0x000fe80008000404 */
[----:B------:R-:W-:Y:S04]  /*0430*/  STS.U16 [R12+UR4+0x10], R11 ;  /* 0x0000100b0c007988 */ /* 0x000fe80008000404 */
[----:B------:R-:W-:Y:S04]  /*0440*/  STS.U16 [R12+UR4+0x20], R13 ;  /* 0x0000200d0c007988 */ /* 0x000fe80008000404 */
[----:B------:R-:W-:Y:S04]  /*0450*/  STS.U16 [R12+UR4+0x30], R17 ;  /* 0x000030110c007988 */ /* 0x000fe80008000404 */
[----:B------:R-:W-:Y:S04]  /*0460*/  LDS R14, [R8+UR4+0x100] ;  /* 0x00010004080e7984 */ /* 0x000fe80008000800 */
[----:B------:R-:W0:Y:S01]  /*0470*/  LDS R15, [R8+UR4+0x110] ;  /* 0x00011004080f7984 */ /* 0x000e220008000800 */
[----:B------:R-:W-:Y:S06]  /*0480*/  BAR.SYNC.DEFER_BLOCKING 0x0 ;  /* 0x0000000000007b1d */ /* 0x000fec0000010000 */
[----:B------:R-:W-:Y:S04]  /*0490*/  LDS.U16 R9, [R12+UR4] ;  /* 0x000000040c097984 */ /* 0x000fe80008000400 */
[----:B------:R-:W1:Y:S01]  /*04a0*/  LDS.U16 R16, [R12+UR4+0x20] ;  /* 0x000020040c107984 */ /* 0x000e620008000400 */
[----:B0-----:R-:W-:-:S15]  /*04b0*/  HMMA.16816.F16 R10, R4, R14, RZ ;  /* 0x0000000e040a723c */ /* 0x001fde00000008ff */
[----:B------:R-:W-:-:S04]  /*04c0*/  NOP ;  /* 0x0000000000007918 */ /* 0x000fc80000000000 */
[----:B------:R-:W-:Y:S01]  /*04d0*/  IMAD.MOV.U32 R17, RZ, RZ, R10 ;  /* 0x000000ffff117224 */ /* 0x000fe200078e000a */
[----:B------:R-:W-:Y:S04]  /*04e0*/  STS.U16 [R12+UR4+0x110], R11 ;  /* 0x0001100b0c007988 */ /* 0x000fe80008000404 */
[----:B------:R-:W-:Y:S01]  /*04f0*/  STS.U16 [R12+UR4+0x100], R10 ;  /* 0x0001000a0c007988 */ /* 0x000fe20008000404 */
[----:B-1----:R-:W-:-:S07]  /*0500*/  PRMT R16, R9, 0x5410, R16 ;  /* 0x0000541009107816 */ /* 0x002fce0000000010 */
[----:B------:R-:W-:Y:S01]  /*0510*/  HMMA.16816.F16 R16, R4, R16, RZ ;  /* 0x000000100410723c */ /* 0x000fe200000008ff */
[----:B------:R-:W-:Y:S02]  /*0520*/  PRMT R5, R11, 0x7632, R5 ;  /* 0x000076320b057816 */ /* 0x000fe40000000005 */
[----:B------:R-:W-:-:S03]  /*0530*/  PRMT R6, R10, 0x7632, R6 ;  /* 0x000076320a067816 */ /* 0x000fc60000000006 */
[----:B------:R0:W-:Y:S04]  /*0540*/  STS.U16 [R12+UR4+0x130], R5 ;  /* 0x000130050c007988 */ /* 0x0001e80008000404 */
[----:B------:R1:W-:Y:S01]  /*0550*/  STS.U16 [R12+UR4+0x120], R6 ;  /* 0x000120060c007988 */ /* 0x0003e20008000404 */
[----:B------:R-:W-:Y:S01]  /*0560*/  BAR.SYNC.DEFER_BLOCKING 0x0 ;  /* 0x0000000000007b1d */ /* 0x000fe20000010000 */
[----:B0-----:R-:W-:-:S07]  /*0570*/  IMAD.MOV.U32 R5, RZ, RZ, R4 ;  /* 0x000000ffff057224 */ /* 0x001fce00078e0004 */
[----:B------:R-:W-:Y:S02]  /*0580*/  IMAD.MOV.U32 R9, RZ, RZ, R16 ;  /* 0x000000ffff097224 */ /* 0x000fe400078e0010 */
[----:B-1----:R-:W-:-:S03]  /*0590*/  IMAD.MOV.U32 R6, RZ, RZ, R4 ;  /* 0x000000ffff067224 */ /* 0x002fc600078e0004 */
[----:B------:R-:W-:Y:S04]  /*05a0*/  STS [R8+UR4], R9 ;  /* 0x0000000908007988 */ /* 0x000fe80008000804 */
[----:B------:R-:W-:Y:S04]  /*05b0*/  STS [R8+UR4+0x100], R17 ;  /* 0x0001001108007988 */ /* 0x000fe80008000804 */
[----:B------:R-:W-:Y:S04]  /*05c0*/  LDS.U16 R13, [R12+UR4+0x10] ;  /* 0x000010040c0d7984 */ /* 0x000fe80008000400 */
[----:B------:R-:W0:Y:S04]  /*05d0*/  LDS.U16 R14, [R12+UR4+0x30] ;  /* 0x000030040c0e7984 */ /* 0x000e280008000400 */
[----:B------:R-:W-:Y:S04]  /*05e0*/  LDS.U16 R11, [R12+UR4+0x110] ;  /* 0x000110040c0b7984 */ /* 0x000fe80008000400 */
[----:B------:R-:W1:Y:S01]  /*05f0*/  LDS.U16 R10, [R12+UR4+0x130] ;  /* 0x000130040c0a7984 */ /* 0x000e620008000400 */
[----:B0-----:R-:W-:Y:S01]  /*0600*/  PRMT R14, R13, 0x5410, R14 ;  /* 0x000054100d0e7816 */ /* 0x001fe2000000000e */
[----:B------:R-:W-:Y:S01]  /*0610*/  BAR.SYNC.DEFER_BLOCKING 0x0 ;  /* 0x0000000000007b1d */ /* 0x000fe20000010000 */
[----:B-1----:R-:W-:-:S07]  /*0620*/  PRMT R15, R11, 0x5410, R10 ;  /* 0x000054100b0f7816 */ /* 0x002fce000000000a */
[----:B------:R-:W-:-:S15]  /*0630*/  HMMA.16816.F16 R4, R4, R14, RZ ;  /* 0x0000000e0404723c */ /* 0x000fde00000008ff */
[----:B------:R-:W-:-:S04]  /*0640*/  NOP ;  /* 0x0000000000007918 */ /* 0x000fc80000000000 */
[----:B------:R-:W-:Y:S01]  /*0650*/  IMAD.MOV.U32 R7, RZ, RZ, R4 ;  /* 0x000000ffff077224 */ /* 0x000fe200078e0004 */
[----:B------:R0:W-:Y:S04]  /*0660*/  STS [R8+UR4+0x110], R5 ;  /* 0x0001100508007988 */ /* 0x0001e80008000804 */
[----:B------:R-:W-:Y:S01]  /*0670*/  STS [R8+UR4+0x10], R7 ;  /* 0x0000100708007988 */ /* 0x000fe20008000804 */
[----:B------:R-:W1:Y:S01]  /*0680*/  LDCU.64 UR4, c[0x0][0x388] ;  /* 0x00007100ff0477ac */ /* 0x000e620008000a00 */
[----:B------:R-:W-:Y:S01]  /*0690*/  BAR.SYNC.DEFER_BLOCKING 0x0 ;  /* 0x0000000000007b1d */ /* 0x000fe20000010000 */
[----:B-1----:R-:W-:-:S04]  /*06a0*/  IADD3 R4, P0, PT, R2, UR4, RZ ;  /* 0x0000000402047c10 */ /* 0x002fc8000ff1e0ff */
[----:B0-----:R-:W-:Y:S01]  /*06b0*/  IADD3.X R5, PT, PT, R0, UR5, RZ, P0, !PT ;  /* 0x0000000500057c10 */ /* 0x001fe200087fe4ff */
[----:B------:R-:W0:Y:S04]  /*06c0*/  LDS.U16 R9, [R3] ;  /* 0x0000000003097984 */ /* 0x000e280000000400 */
[----:B------:R-:W1:Y:S04]  /*06d0*/  LDS.U16 R11, [R3+0x40] ;  /* 0x00004000030b7984 */ /* 0x000e680000000400 */
[----:B------:R-:W2:Y:S04]  /*06e0*/  LDS.U16 R13, [R3+0x80] ;  /* 0x00008000030d7984 */ /* 0x000ea80000000400 */
[----:B------:R-:W3:Y:S04]  /*06f0*/  LDS.U16 R15, [R3+0xc0] ;  /* 0x0000c000030f7984 */ /* 0x000ee80000000400 */
[----:B------:R-:W4:Y:S04]  /*0700*/  LDS.U16 R17, [R3+0x100] ;  /* 0x0001000003117984 */ /* 0x000f280000000400 */
[----:B------:R-:W5:Y:S04]  /*0710*/  LDS.U16 R19, [R3+0x140] ;  /* 0x0001400003137984 */ /* 0x000f680000000400 */
[----:B------:R-:W5:Y:S04]  /*0720*/  LDS.U16 R21, [R3+0x180] ;  /* 0x0001800003157984 */ /* 0x000f680000000400 */
[----:B------:R-:W5:Y:S04]  /*0730*/  LDS.U16 R23, [R3+0x1c0] ;  /* 0x0001c00003177984 */ /* 0x000f680000000400 */
[----:B0-----:R-:W-:Y:S04]  /*0740*/  STG.E.U16 desc[UR6][R4.64], R9 ;  /* 0x0000000904007986 */ /* 0x001fe8000c101506 */
[----:B-1----:R-:W-:Y:S04]  /*0750*/  STG.E.U16 desc[UR6][R4.64+0x40], R11 ;  /* 0x0000400b04007986 */ /* 0x002fe8000c101506 */
[----:B--2---:R-:W-:Y:S04]  /*0760*/  STG.E.U16 desc[UR6][R4.64+0x80], R13 ;  /* 0x0000800d04007986 */ /* 0x004fe8000c101506 */
[----:B---3--:R-:W-:Y:S04]  /*0770*/  STG.E.U16 desc[UR6][R4.64+0xc0], R15 ;  /* 0x0000c00f04007986 */ /* 0x008fe8000c101506 */
[----:B----4-:R-:W-:Y:S04]  /*0780*/  STG.E.U16 desc[UR6][R4.64+0x100], R17 ;  /* 0x0001001104007986 */ /* 0x010fe8000c101506 */
[----:B-----5:R-:W-:Y:S04]  /*0790*/  STG.E.U16 desc[UR6][R4.64+0x140], R19 ;  /* 0x0001401304007986 */ /* 0x020fe8000c101506 */
[----:B------:R-:W-:Y:S04]  /*07a0*/  STG.E.U16 desc[UR6][R4.64+0x180], R21 ;  /* 0x0001801504007986 */ /* 0x000fe8000c101506 */
[----:B------:R-:W-:Y:S01]  /*07b0*/  STG.E.U16 desc[UR6][R4.64+0x1c0], R23 ;  /* 0x0001c01704007986 */ /* 0x000fe2000c101506 */
[----:B------:R-:W-:Y:S05]  /*07c0*/  EXIT ;  /* 0x000000000000794d */ /* 0x000fea0003800000 */
.L_x_0:
[----:B------:R-:W-:-:S00]  /*07d0*/  BRA `(.L_x_0) ;  /* 0xfffffffc00fc7947 */ /* 0x000fc0000383ffff */
[----:B------:R-:W-:-:S00]  /*07e0*/  NOP ;  /* 0x0000000000007918 */ /* 0x000fc00000000000 */
        /* <DEDUP_REMOVED lines=9> */
.L_x_2:


//--------------------- .text._Z24tensor_core_hadamard_128PK6__halfPS_ --------------------------
	.section	.text._Z24tensor_core_hadamard_128PK6__halfPS_,"ax",@progbits
	.align	128
        .global         _Z24tensor_core_hadamard_128PK6__halfPS_
        .type           _Z24tensor_core_hadamard_128PK6__halfPS_,@function
        .size           _Z24tensor_core_hadamard_128PK6__halfPS_,(.L_x_3 - _Z24tensor_core_hadamard_128PK6__halfPS_)
        .other          _Z24tensor_core_hadamard_128PK6__halfPS_,@"STO_CUDA_ENTRY STV_DEFAULT"
_Z24tensor_core_hadamard_128PK6__halfPS_:
.text._Z24tensor_core_hadamard_128PK6__halfPS_:
[----:B------:R-:W-:Y:S01]  /*0000*/  LDC R1, c[0x0][0x37c] ;  /* 0x0000df00ff017b82 */ /* 0x000fe20000000800 */
[----:B------:R-:W0:Y:S01]  /*0010*/  S2R R3, SR_CTAID.X ;  /* 0x0000000000037919 */ /* 0x000e220000002500 */
[----:B------:R-:W1:Y:S01]  /*0020*/  LDCU.64 UR4, c[0x0][0x380] ;  /* 0x00007000ff0477ac */ /* 0x000e620008000a00 */
[----:B------:R-:W0:Y:S01]  /*0030*/  S2R R12, SR_TID.X ;  /* 0x00000000000c7919 */ /* 0x000e220000002100 */
[----:B------:R-:W2:Y:S01]  /*0040*/  LDCU.64 UR6, c[0x0][0x358] ;  /* 0x00006b00ff0677ac */ /* 0x000ea20008000a00 */
[----:B0-----:R-:W-:-:S04]  /*0050*/  LEA R3, P0, R3, R12, 0x7 ;  /* 0x0000000c03037211 */ /* 0x001fc800078038ff */
[----:B------:R-:W-:Y:S01]  /*0060*/  IADD3.X R2, PT, PT, RZ, RZ, RZ, P0, !PT ;  /* 0x000000ffff027210 */ /* 0x000fe200007fe4ff */
[----:B------:R-:W-:-:S03]  /*0070*/  IMAD.SHL.U32 R0, R3, 0x2, RZ ;  /* 0x0000000203007824 */ /* 0x000fc600078e00ff */
[----:B------:R-:W-:Y:S02]  /*0080*/  SHF.L.U64.HI R2, R3, 0x1, R2 ;  /* 0x0000000103027819 */ /* 0x000fe40000010202 */
[----:B-1----:R-:W-:-:S04]  /*0090*/  IADD3 R4, P0, PT, R0, UR4, RZ ;  /* 0x0000000400047c10 */ /* 0x002fc8000ff1e0ff */
[----:B------:R-:W-:-:S05]  /*00a0*/  IADD3.X R5, PT, PT, R2, UR5, RZ, P0, !PT ;  /* 0x0000000502057c10 */ /* 0x000fca00087fe4ff */
[----:B--2---:R-:W2:Y:S04]  /*00b0*/  LDG.E.U16 R6, desc[UR6][R4.64] ;  /* 0x0000000604067981 */ /* 0x004ea8000c1e1500 */
[----:B------:R-:W3:Y:S04]  /*00c0*/  LDG.E.U16 R10, desc[UR6][R4.64+0x40] ;  /* 0x00004006040a7981 */ /* 0x000ee8000c1e1500 */
[----:B------:R-:W4:Y:S04]  /*00d0*/  LDG.E.U16 R14, desc[UR6][R4.64+0x80] ;  /* 0x00008006040e7981 */ /* 0x000f28000c1e1500 */
[----:B------:R0:W5:Y:S01]  /*00e0*/  LDG.E.U16 R16, desc[UR6][R4.64+0xc0] ;  /* 0x0000c00604107981 */ /* 0x000162000c1e1500 */
[----:B------:R-:W1:Y:S01]  /*00f0*/  S2UR UR5, SR_CgaCtaId ;  /* 0x00000000000579c3 */ /* 0x000e620000008800 */
[----:B------:R-:W-:Y:S01]  /*0100*/  UMOV UR4, 0x400 ;  /* 0x0000040000047882 */ /* 0x000fe20000000000 */
[----:B------:R-:W-:-:S02]  /*0110*/  SHF.L.U32 R3, R12, 0x4, RZ ;  /* 0x000000040c037819 */ /* 0x000fc400000006ff */
[--C-:B------:R-:W-:Y:S02]  /*0120*/  SHF.R.U32.HI R8, RZ, 0x2, R12.reuse ;  /* 0x00000002ff087819 */ /* 0x100fe4000001160c */
[----:B------:R-:W-:Y:S02]  /*0130*/  LOP3.LUT R7, R3, 0x30, RZ, 0xc0, !PT ;  /* 0x0000003003077812 */ /* 0x000fe400078ec0ff */
[----:B0-----:R-:W-:-:S03]  /*0140*/  SHF.R.U32.HI R4, RZ, 0x1, R12 ;  /* 0x00000001ff047819 */ /* 0x001fc6000001160c */
[----:B------:R-:W-:Y:S01]  /*0150*/  IMAD.IADD R7, R8, 0x1, R7 ;  /* 0x0000000108077824 */ /* 0x000fe200078e0207 */
[--C-:B------:R-:W-:Y:S02]  /*0160*/  SHF.R.U32.HI R5, RZ, 0x3, R12.reuse ;  /* 0x00000003ff057819 */ /* 0x100fe4000001160c */
[----:B------:R-:W-:Y:S02]  /*0170*/  LOP3.LUT R4, R4, 0x1, RZ, 0xc0, !PT ;  /* 0x0000000104047812 */ /* 0x000fe400078ec0ff */
[----:B------:R-:W-:Y:S02]  /*0180*/  LOP3.LUT R5, R5, 0x1, R12, 0x80, !PT ;  /* 0x0000000105057812 */ /* 0x000fe400078e800c */
[----:B------:R-:W-:Y:S02]  /*0190*/  ISETP.NE.U32.AND P0, PT, R4, 0x1, PT ;  /* 0x000000010400780c */ /* 0x000fe40003f05070 */
[----:B------:R-:W-:Y:S02]  /*01a0*/  LOP3.LUT R4, R8, 0x1, RZ, 0xc0, !PT ;  /* 0x0000000108047812 */ /* 0x000fe400078ec0ff */
[----:B------:R-:W-:Y:S01]  /*01b0*/  ISETP.GT.U32.AND P0, PT, R12, 0xf, !P0 ;  /* 0x0000000f0c00780c */ /* 0x000fe20004704070 */
[----:B-1----:R-:W-:-:S03]  /*01c0*/  ULEA UR4, UR5, UR4, 0x18 ;  /* 0x0000000405047291 */ /* 0x002fc6000f8ec0ff */
[----:B------:R-:W-:Y:S02]  /*01d0*/  ISETP.EQ.U32.XOR P0, PT, R5, 0x1, P0 ;  /* 0x000000010500780c */ /* 0x000fe40000702870 */
[----:B------:R-:W-:Y:S02]  /*01e0*/  MOV R5, 0x3f800000 ;  /* 0x3f80000000057802 */ /* 0x000fe40000000f00 */
[----:B------:R-:W-:Y:S02]  /*01f0*/  LEA R3, R12, UR4, 0x1 ;  /* 0x000000040c037c11 */ /* 0x000fe4000f8e08ff */
[----:B------:R-:W-:Y:S02]  /*0200*/  LEA R7, R7, UR4, 0x1 ;  /* 0x0000000407077c11 */ /* 0x000fe4000f8e08ff */
[----:B------:R-:W-:Y:S02]  /*0210*/  ISETP.EQ.U32.XOR P1, PT, R4, 0x1, P0 ;  /* 0x000000010400780c */ /* 0x000fe40000722870 */
[----:B------:R-:W-:-:S02]  /*0220*/  FSEL R4, -R5, 1, P0 ;  /* 0x3f80000005047808 */ /* 0x000fc40000000100 */
[----:B------:R-:W-:Y:S01]  /*0230*/  FSEL R5, -R5, 1, P1 ;  /* 0x3f80000005057808 */ /* 0x000fe20000800100 */
[----:B--2---:R0:W-:Y:S04]  /*0240*/  STS.U16 [R3], R6 ;  /* 0x0000000603007388 */ /* 0x0041e80000000400 */
[----:B---3--:R-:W-:Y:S04]  /*0250*/  STS.U16 [R3+0x40], R10 ;  /* 0x0000400a03007388 */ /* 0x008fe80000000400 */
[----:B----4-:R-:W-:Y:S01]  /*0260*/  STS.U16 [R3+0x80], R14 ;  /* 0x0000800e03007388 */ /* 0x010fe20000000400 */
[----:B0-----:R-:W-:-:S03]  /*0270*/  FADD R6, -R5, -RZ ;  /* 0x800000ff05067221 */ /* 0x001fc60000000100 */
[----:B-----5:R-:W-:Y:S01]  /*0280*/  STS.U16 [R3+0xc0], R16 ;  /* 0x0000c01003007388 */ /* 0x020fe20000000400 */
[----:B------:R-:W-:Y:S06]  /*0290*/  BAR.SYNC.DEFER_BLOCKING 0x0 ;  /* 0x0000000000007b1d */ /* 0x000fec0000010000 */
[----:B------:R-:W-:Y:S04]  /*02a0*/  LDS.U16 R9, [R7] ;  /* 0x0000000007097984 */ /* 0x000fe80000000400 */
[----:B------:R-:W0:Y:S04]  /*02b0*/  LDS.U16 R18, [R7+0x10] ;  /* 0x0000100007127984 */ /* 0x000e280000000400 */
[----:B------:R-:W-:Y:S04]  /*02c0*/  LDS.U16 R11, [R7+0x80] ;  /* 0x00008000070b7984 */ /* 0x000fe80000000400 */
[----:B------:R1:W2:Y:S02]  /*02d0*/  LDS.U16 R20, [R7+0x90] ;  /* 0x0000900007147984 */ /* 0x0002a40000000400 */
[----:B-1----:R-:W-:Y:S01]  /*02e0*/  FADD R7, -R4, -RZ ;  /* 0x800000ff04077221 */ /* 0x002fe20000000100 */
[----:B------:R-:W-:-:S04]  /*02f0*/  F2FP.F16.F32.PACK_AB R4, R5, R4 ;  /* 0x000000040504723e */ /* 0x000fc800000000ff */
[----:B------:R-:W-:Y:S01]  /*0300*/  F2FP.F16.F32.PACK_AB R7, R6, R7 ;  /* 0x000000070607723e */ /* 0x000fe200000000ff */
[----:B------:R-:W-:Y:S01]  /*0310*/  IMAD.MOV.U32 R5, RZ, RZ, R4 ;  /* 0x000000ffff057224 */ /* 0x000fe200078e0004 */
[----:B------:R-:W-:Y:S02]  /*0320*/  MOV R6, R4 ;  /* 0x0000000400067202 */ /* 0x000fe40000000f00 */
[----:B0-----:R-:W-:Y:S02]  /*0330*/  PRMT R10, R9, 0x5410, R18 ;  /* 0x00005410090a7816 */ /* 0x001fe40000000012 */
[----:B------:R-:W-:-:S04]  /*0340*/  SHF.L.U32 R9, R12, 0x3, RZ ;  /* 0x000000030c097819 */ /* 0x000fc800000006ff */
[C---:B------:R-:W-:Y:S01]  /*0350*/  IADD3 R15, PT, PT, R9.reuse, 0x2, RZ ;  /* 0x00000002090f7810 */ /* 0x040fe20007ffe0ff */
[----:B------:R-:W-:Y:S01]  /*0360*/  VIADD R17, R9, 0x3 ;  /* 0x0000000309117836 */ /* 0x000fe20000000000 */
[----:B--2---:R-:W-:Y:S02]  /*0370*/  PRMT R11, R11, 0x5410, R20 ;  /* 0x000054100b0b7816 */ /* 0x004fe40000000014 */
[--C-:B------:R-:W-:Y:S02]  /*0380*/  LOP3.LUT R15, R15, 0x7, R12.reuse, 0x78, !PT ;  /* 0x000000070f0f7812 */ /* 0x100fe400078e780c */
[C---:B------:R-:W-:Y:S02]  /*0390*/  IADD3 R19, PT, PT, R9.reuse, 0x6, RZ ;  /* 0x0000000609137810 */ /* 0x040fe40007ffe0ff */
[C---:B------:R-:W-:Y:S01]  /*03a0*/  IADD3 R21, PT, PT, R9.reuse, 0x7, RZ ;  /* 0x0000000709157810 */ /* 0x040fe20007ffe0ff */
[----:B------:R-:W-:Y:S01]  /*03b0*/  HMMA.16816.F16 R10, R4, R10, RZ ;  /* 0x0000000a040a723c */ /* 0x000fe200000008ff */
[----:B------:R-:W-:Y:S01]  /*03c0*/  IMAD.SHL.U32 R4, R12, 0x4, RZ ;  /* 0x000000040c047824 */ /* 0x000fe200078e00ff */
[----:B------:R-:W-:-:S04]  /*03d0*/  LOP3.LUT R7, R9, 0x7, R12, 0xf8, !PT ;  /* 0x0000000709077812 */ /* 0x000fc800078ef80c */
[----:B------:R-:W-:Y:S02]  /*03e0*/  LOP3.LUT R5, R4, 0xc, RZ, 0xc0, !PT ;  /* 0x0000000c04057812 */ /* 0x000fe400078ec0ff */
[----:B------:R-:W-:Y:S01]  /*03f0*/  LOP3.LUT R4, R17, 0x7, R12, 0x78, !PT ;  /* 0x0000000711047812 */ /* 0x000fe200078e780c */
[----:B------:R-:W-:Y:S01]  /*0400*/  VIADD R17, R9, 0x5 ;  /* 0x0000000509117836 */ /* 0x000fe20000000000 */
[----:B------:R-:W-:Y:S01]  /*0410*/  LEA R7, R7, UR4, 0x1 ;  /* 0x0000000407077c11 */ /* 0x000fe2000f8e08ff */
[----:B------:R-:W-:Y:S01]  /*0420*/  IMAD R8, R8, 0x10, R5 ;  /* 0x0000001008087824 */ /* 0x000fe200078e0205 */
[----:B------:R-:W-:Y:S01]  /*0430*/  BAR.SYNC.DEFER_BLOCKING 0x0 ;  /* 0x0000000000007b1d */ /* 0x000fe20000010000 */
[----:B------:R-:W-:Y:S01]  /*0440*/  VIADD R5, R9, 0x1 ;  /* 0x0000000109057836 */ /* 0x000fe20000000000 */
[----:B------:R-:W-:-:S04]  /*0450*/  LEA R4, R4, UR4, 0x1 ;  /* 0x0000000404047c11 */ /* 0x000fc8000f8e08ff */
[--C-:B------:R-:W-:Y:S02]  /*0460*/  LOP3.LUT R5, R5, 0x7, R12.reuse, 0x78, !PT ;  /* 0x0000000705057812 */ /* 0x100fe400078e780c */
[----:B------:R-:W-:Y:S02]  /*0470*/  MOV R13, R10 ;  /* 0x0000000a000d7202 */ /* 0x000fe40000000f00 */
[----:B------:R-:W-:Y:S02]  /*0480*/  LEA R6, R5, UR4, 0x1 ;  /* 0x0000000405067c11 */ /* 0x000fe4000f8e08ff */
[----:B------:R-:W-:Y:S02]  /*0490*/  LEA R5, R15, UR4, 0x1 ;  /* 0x000000040f057c11 */ /* 0x000fe4000f8e08ff */
[----:B------:R-:W-:-:S04]  /*04a0*/  LOP3.LUT R10, R17, 0x7, R12, 0x78, !PT ;  /* 0x00000007110a7812 */ /* 0x000fc800078e780c */
[----:B------:R-:W-:Y:S01]  /*04b0*/  LEA R10, R10, UR4, 0x1 ;  /* 0x000000040a0a7c11 */ /* 0x000fe2000f8e08ff */
[----:B------:R-:W-:Y:S04]  /*04c0*/  STS [R8+UR4], R13 ;  /* 0x0000000d08007988 */ /* 0x000fe80008000804 */
[----:B------:R0:W-:Y:S01]  /*04d0*/  STS [R8+UR4+0x80], R11 ;  /* 0x0000800b08007988 */ /* 0x0001e20008000804 */
[----:B------:R-:W-:Y:S01]  /*04e0*/  BAR.SYNC.DEFER_BLOCKING 0x0 ;  /* 0x0000000000007b1d */ /* 0x000fe20000010000 */
[----:B0-----:R-:W-:Y:S02]  /*04f0*/  IADD3 R11, PT, PT, R9, 0x4, RZ ;  /* 0x00000004090b7810 */ /* 0x001fe40007ffe0ff */
[--C-:B------:R-:W-:Y:S02]  /*0500*/  LOP3.LUT R9, R19, 0x7, R12.reuse, 0x78, !PT ;  /* 0x0000000713097812 */ /* 0x100fe400078e780c */
[----:B------:R-:W-:-:S02]  /*0510*/  LOP3.LUT R11, R11, 0x7, R12, 0x78, !PT ;  /* 0x000000070b0b7812 */ /* 0x000fc400078e780c */
[----:B------:R-:W-:Y:S02]  /*0520*/  LOP3.LUT R8, R21, 0x7, R12, 0x78, !PT ;  /* 0x0000000715087812 */ /* 0x000fe400078e780c */
[----:B------:R-:W-:Y:S02]  /*0530*/  LEA R11, R11, UR4, 0x1 ;  /* 0x000000040b0b7c11 */ /* 0x000fe4000f8e08ff */
[----:B------:R-:W-:Y:S02]  /*0540*/  LEA R9, R9, UR4, 0x1 ;  /* 0x0000000409097c11 */ /* 0x000fe4000f8e08ff */
[----:B------:R-:W-:Y:S01]  /*0550*/  LEA R8, R8, UR4, 0x1 ;  /* 0x0000000408087c11 */ /* 0x000fe2000f8e08ff */
[----:B------:R-:W0:Y:S01]  /*0560*/  LDCU.64 UR4, c[0x0][0x388] ;  /* 0x00007100ff0477ac */ /* 0x000e220008000a00 */
[----:B------:R-:W-:Y:S01]  /*0570*/  LOP3.LUT P2, R21, R12, 0x1, RZ, 0xc0, !PT ;  /* 0x000000010c157812 */ /* 0x000fe2000784c0ff */
[----:B------:R-:W-:Y:S03]  /*0580*/  LDS.U16 R13, [R7] ;  /* 0x00000000070d7984 */ /* 0x000fe60000000400 */
[----:B------:R-:W-:-:S02]  /*0590*/  ISETP.NE.AND P1, PT, R21, RZ, PT ;  /* 0x000000ff1500720c */ /* 0x000fc40003f25270 */
[C---:B------:R-:W-:Y:S01]  /*05a0*/  LOP3.LUT R21, R12.reuse, 0x2, RZ, 0xc0, !PT ;  /* 0x000000020c157812 */ /* 0x040fe200078ec0ff */
[----:B------:R-:W1:Y:S01]  /*05b0*/  LDS.U16 R14, [R6] ;  /* 0x00000000060e7984 */ /* 0x000e620000000400 */
[----:B------:R-:W-:Y:S02]  /*05c0*/  LOP3.LUT R12, R12, 0x4, RZ, 0xc0, !PT ;  /* 0x000000040c0c7812 */ /* 0x000fe400078ec0ff */
[----:B------:R-:W-:Y:S01]  /*05d0*/  ISETP.NE.AND P0, PT, R21, RZ, PT ;  /* 0x000000ff1500720c */ /* 0x000fe20003f05270 */
[----:B------:R-:W-:Y:S04]  /*05e0*/  LDS.U16 R15, [R5] ;  /* 0x00000000050f7984 */ /* 0x000fe80000000400 */
[----:B------:R-:W2:Y:S04]  /*05f0*/  LDS.U16 R16, [R4] ;  /* 0x0000000004107984 */ /* 0x000ea80000000400 */
[----:B------:R-:W-:Y:S04]  /*0600*/  LDS.U16 R19, [R11] ;  /* 0x000000000b137984 */ /* 0x000fe80000000400 */
[----:B------:R-:W3:Y:S04]  /*0610*/  LDS.U16 R18, [R10] ;  /* 0x000000000a127984 */ /* 0x000ee80000000400 */
[----:B------:R-:W-:Y:S04]  /*0620*/  LDS.U16 R20, [R9] ;  /* 0x0000000009147984 */ /* 0x000fe80000000400 */
[----:B------:R-:W4:Y:S01]  /*0630*/  LDS.U16 R17, [R8] ;  /* 0x0000000008117984 */ /* 0x000f220000000400 */
[----:B-1----:R-:W-:-:S02]  /*0640*/  @P2 HADD2 R23, R14.H0_H0, R13.H0_H0 ;  /* 0x2000000d0e172230 */ /* 0x002fc40000000800 */
[C-C-:B------:R-:W-:Y:S02]  /*0650*/  @!P2 HADD2 R23, R13.reuse.H0_H0, -R14.reuse.H0_H0 ;  /* 0xa000000e0d17a230 */ /* 0x140fe40000000800 */
[----:B------:R-:W-:Y:S02]  /*0660*/  @P2 HADD2 R21, R14.H0_H0, -R13.H0_H0 ;  /* 0xa000000d0e152230 */ /* 0x000fe40000000800 */
[----:B------:R-:W-:Y:S01]  /*0670*/  @!P2 HADD2 R21, R13.H0_H0, R14.H0_H0 ;  /* 0x2000000e0d15a230 */ /* 0x000fe20000000800 */
[----:B------:R-:W-:Y:S01]  /*0680*/  ISETP.NE.AND P2, PT, R12, RZ, PT ;  /* 0x000000ff0c00720c */ /* 0x000fe20003f45270 */
[C-C-:B--2---:R-:W-:Y:S02]  /*0690*/  @P1 HADD2 R24, R16.reuse.H0_H0, R15.reuse.H0_H0 ;  /* 0x2000000f10181230 */ /* 0x144fe40000000800 */
[----:B------:R-:W-:Y:S02]  /*06a0*/  @!P1 HADD2 R24, R15.H0_H0, -R16.H0_H0 ;  /* 0xa00000100f189230 */ /* 0x000fe40000000800 */
[----:B------:R-:W-:-:S02]  /*06b0*/  @P1 HADD2 R22, R16.H0_H0, -R15.H0_H0 ;  /* 0xa000000f10161230 */ /* 0x000fc40000000800 */
[C-C-:B------:R-:W-:Y:S02]  /*06c0*/  @P0 HADD2 R14, R24.reuse.H0_H0, -R23.reuse.H0_H0 ;  /* 0xa0000017180e0230 */ /* 0x140fe40000000800 */
[----:B------:R-:W-:Y:S02]  /*06d0*/  @P0 HADD2 R12, R24.H0_H0, R23.H0_H0 ;  /* 0x20000017180c0230 */ /* 0x000fe40000000800 */
[C-C-:B------:R-:W-:Y:S02]  /*06e0*/  @!P0 HADD2 R14, R23.reuse.H0_H0, R24.reuse.H0_H0 ;  /* 0x20000018170e8230 */ /* 0x140fe40000000800 */
[----:B------:R-:W-:Y:S02]  /*06f0*/  @!P0 HADD2 R12, R23.H0_H0, -R24.H0_H0 ;  /* 0xa0000018170c8230 */ /* 0x000fe40000000800 */
[----:B---3--:R-:W-:Y:S02]  /*0700*/  @P1 HADD2 R24, R18.H0_H0, -R19.H0_H0 ;  /* 0xa000001312181230 */ /* 0x008fe40000000800 */
[----:B----4-:R-:W-:-:S02]  /*0710*/  @P1 HADD2 R23, R17.H0_H0, -R20.H0_H0 ;  /* 0xa000001411171230 */ /* 0x010fc40000000800 */
[----:B------:R-:W-:Y:S02]  /*0720*/  @!P1 HADD2 R22, R15.H0_H0, R16.H0_H0 ;  /* 0x200000100f169230 */ /* 0x000fe40000000800 */
[----:B------:R-:W-:Y:S02]  /*0730*/  @P1 HADD2 R26, R18.H0_H0, R19.H0_H0 ;  /* 0x20000013121a1230 */ /* 0x000fe40000000800 */
[----:B------:R-:W-:Y:S02]  /*0740*/  @P1 HADD2 R25, R17.H0_H0, R20.H0_H0 ;  /* 0x2000001411191230 */ /* 0x000fe40000000800 */
[C-C-:B------:R-:W-:Y:S02]  /*0750*/  @!P1 HADD2 R24, R19.reuse.H0_H0, R18.reuse.H0_H0 ;  /* 0x2000001213189230 */ /* 0x140fe40000000800 */
[----:B------:R-:W-:Y:S02]  /*0760*/  @!P1 HADD2 R23, R20.H0_H0, R17.H0_H0 ;  /* 0x2000001114179230 */ /* 0x000fe40000000800 */
[----:B------:R-:W-:-:S02]  /*0770*/  @!P1 HADD2 R26, R19.H0_H0, -R18.H0_H0 ;  /* 0xa0000012131a9230 */ /* 0x000fc40000000800 */
[----:B------:R-:W-:Y:S02]  /*0780*/  @!P1 HADD2 R25, R20.H0_H0, -R17.H0_H0 ;  /* 0xa000001114199230 */ /* 0x000fe40000000800 */
[----:B------:R-:W-:Y:S02]  /*0790*/  @P0 HADD2 R15, R22.H0_H0, -R21.H0_H0 ;  /* 0xa0000015160f0230 */ /* 0x000fe40000000800 */
[----:B------:R-:W-:Y:S02]  /*07a0*/  @P0 HADD2 R19, R23.H0_H0, -R24.H0_H0 ;  /* 0xa000001817130230 */ /* 0x000fe40000000800 */
[----:B------:R-:W-:Y:S02]  /*07b0*/  @!P0 HADD2 R15, R21.H0_H0, R22.H0_H0 ;  /* 0x20000016150f8230 */ /* 0x000fe40000000800 */
[----:B------:R-:W-:Y:S02]  /*07c0*/  @P0 HADD2 R18, R25.H0_H0, -R26.H0_H0 ;  /* 0xa000001a19120230 */ /* 0x000fe40000000800 */
[----:B------:R-:W-:-:S02]  /*07d0*/  @!P0 HADD2 R19, R24.H0_H0, R23.H0_H0 ;  /* 0x2000001718138230 */ /* 0x000fc40000000800 */
[----:B------:R-:W-:Y:S02]  /*07e0*/  @P0 HADD2 R13, R22.H0_H0, R21.H0_H0 ;  /* 0x20000015160d0230 */ /* 0x000fe40000000800 */
[----:B------:R-:W-:Y:S02]  /*07f0*/  @P0 HADD2 R17, R23.H0_H0, R24.H0_H0 ;  /* 0x2000001817110230 */ /* 0x000fe40000000800 */
[----:B------:R-:W-:Y:S02]  /*0800*/  @!P0 HADD2 R18, R26.H0_H0, R25.H0_H0 ;  /* 0x200000191a128230 */ /* 0x000fe40000000800 */
[----:B------:R-:W-:Y:S02]  /*0810*/  @!P0 HADD2 R13, R21.H0_H0, -R22.H0_H0 ;  /* 0xa0000016150d8230 */ /* 0x000fe40000000800 */
[----:B------:R-:W-:Y:S02]  /*0820*/  @P0 HADD2 R16, R25.H0_H0, R26.H0_H0 ;  /* 0x2000001a19100230 */ /* 0x000fe40000000800 */
[----:B------:R-:W-:-:S02]  /*0830*/  @!P0 HADD2 R17, R24.H0_H0, -R23.H0_H0 ;  /* 0xa000001718118230 */ /* 0x000fc40000000800 */
[----:B------:R-:W-:Y:S02]  /*0840*/  @!P0 HADD2 R16, R26.H0_H0, -R25.H0_H0 ;  /* 0xa00000191a108230 */ /* 0x000fe40000000800 */
[----:B------:R-:W-:Y:S02]  /*0850*/  @P2 HADD2 R25, R19.H0_H0, -R15.H0_H0 ;  /* 0xa000000f13192230 */ /* 0x000fe40000000800 */
[----:B------:R-:W-:Y:S02]  /*0860*/  @P2 HADD2 R26, R18.H0_H0, -R14.H0_H0 ;  /* 0xa000000e121a2230 */ /* 0x000fe40000000800 */
[----:B------:R-:W-:Y:S02]  /*0870*/  @!P2 HADD2 R25, R15.H0_H0, R19.H0_H0 ;  /* 0x200000130f19a230 */ /* 0x000fe40000000800 */
[----:B------:R-:W-:Y:S02]  /*0880*/  @P2 HADD2 R27, R17.H0_H0, -R13.H0_H0 ;  /* 0xa000000d111b2230 */ /* 0x000fe40000000800 */
[----:B------:R-:W-:Y:S01]  /*0890*/  @!P2 HADD2 R26, R14.H0_H0, R18.H0_H0 ;  /* 0x200000120e1aa230 */ /* 0x000fe20000000800 */
[----:B------:R-:W-:Y:S01]  /*08a0*/  STS.U16 [R7], R25 ;  /* 0x0000001907007388 */ /* 0x000fe20000000400 */
[----:B------:R-:W-:-:S02]  /*08b0*/  @P2 HADD2 R21, R16.H0_H0, -R12.H0_H0 ;  /* 0xa000000c10152230 */ /* 0x000fc40000000800 */
[----:B------:R-:W-:Y:S01]  /*08c0*/  @!P2 HADD2 R27, R13.H0_H0, R17.H0_H0 ;  /* 0x200000110d1ba230 */ /* 0x000fe20000000800 */
[----:B------:R-:W-:Y:S01]  /*08d0*/  STS.U16 [R6], R26 ;  /* 0x0000001a06007388 */ /* 0x000fe20000000400 */
[----:B------:R-:W-:Y:S02]  /*08e0*/  @P2 HADD2 R24, R19.H0_H0, R15.H0_H0 ;  /* 0x2000000f13182230 */ /* 0x000fe40000000800 */
[----:B------:R-:W-:Y:S01]  /*08f0*/  @!P2 HADD2 R21, R12.H0_H0, R16.H0_H0 ;  /* 0x200000100c15a230 */ /* 0x000fe20000000800 */
[----:B------:R-:W-:Y:S01]  /*0900*/  STS.U16 [R5], R27 ;  /* 0x0000001b05007388 */ /* 0x000fe20000000400 */
[----:B------:R-:W-:Y:S02]  /*0910*/  @P2 HADD2 R23, R18.H0_H0, R14.H0_H0 ;  /* 0x2000000e12172230 */ /* 0x000fe40000000800 */
[----:B------:R-:W-:Y:S01]  /*0920*/  @!P2 HADD2 R24, R15.H0_H0, -R19.H0_H0 ;  /* 0xa00000130f18a230 */ /* 0x000fe20000000800 */
[----:B------:R0:W-:Y:S01]  /*0930*/  STS.U16 [R4], R21 ;  /* 0x0000001504007388 */ /* 0x0001e20000000400 */
[----:B------:R-:W-:-:S02]  /*0940*/  @P2 HADD2 R22, R17.H0_H0, R13.H0_H0 ;  /* 0x2000000d11162230 */ /* 0x000fc40000000800 */
[----:B------:R-:W-:Y:S01]  /*0950*/  @!P2 HADD2 R23, R14.H0_H0, -R18.H0_H0 ;  /* 0xa00000120e17a230 */ /* 0x000fe20000000800 */
[----:B------:R-:W-:Y:S01]  /*0960*/  STS.U16 [R11], R24 ;  /* 0x000000180b007388 */ /* 0x000fe20000000400 */
[----:B------:R-:W-:Y:S02]  /*0970*/  @P2 HADD2 R20, R16.H0_H0, R12.H0_H0 ;  /* 0x2000000c10142230 */ /* 0x000fe40000000800 */
[----:B------:R-:W-:Y:S01]  /*0980*/  @!P2 HADD2 R22, R13.H0_H0, -R17.H0_H0 ;  /* 0xa00000110d16a230 */ /* 0x000fe20000000800 */
[----:B------:R-:W-:Y:S01]  /*0990*/  STS.U16 [R10], R23 ;  /* 0x000000170a007388 */ /* 0x000fe20000000400 */
[----:B------:R-:W-:Y:S01]  /*09a0*/  @!P2 HADD2 R20, R12.H0_H0, -R16.H0_H0 ;  /* 0xa00000100c14a230 */ /* 0x000fe20000000800 */
[----:B0-----:R-:W-:Y:S02]  /*09b0*/  IADD3 R4, P0, PT, R0, UR4, RZ ;  /* 0x0000000400047c10 */ /* 0x001fe4000ff1e0ff */
[----:B------:R-:W-:Y:S02]  /*09c0*/  STS.U16 [R9], R22 ;  /* 0x0000001609007388 */ /* 0x000fe40000000400 */
[----:B------:R-:W-:-:S02]  /*09d0*/  IADD3.X R5, PT, PT, R2, UR5, RZ, P0, !PT ;  /* 0x0000000502057c10 */ /* 0x000fc400087fe4ff */
[----:B------:R-:W-:Y:S01]  /*09e0*/  STS.U16 [R8], R20 ;  /* 0x0000001408007388 */ /* 0x000fe20000000400 */
[----:B------:R-:W-:Y:S06]  /*09f0*/  BAR.SYNC.DEFER_BLOCKING 0x0 ;  /* 0x0000000000007b1d */ /* 0x000fec0000010000 */
[----:B------:R-:W0:Y:S04]  /*0a00*/  LDS.U16 R7, [R3] ;  /* 0x0000000003077984 */ /* 0x000e280000000400 */
[----:B------:R-:W1:Y:S04]  /*0a10*/  LDS.U16 R13, [R3+0x40] ;  /* 0x00004000030d7984 */ /* 0x000e680000000400 */
[----:B------:R-:W2:Y:S04]  /*0a20*/  LDS.U16 R15, [R3+0x80] ;  /* 0x00008000030f7984 */ /* 0x000ea80000000400 */
[----:B------:R-:W3:Y:S04]  /*0a30*/  LDS.U16 R17, [R3+0xc0] ;  /* 0x0000c00003117984 */ /* 0x000ee80000000400 */
[----:B0-----:R-:W-:Y:S04]  /*0a40*/  STG.E.U16 desc[UR6][R4.64], R7 ;  /* 0x0000000704007986 */ /* 0x001fe8000c101506 */
[----:B-1----:R-:W-:Y:S04]  /*0a50*/  STG.E.U16 desc[UR6][R4.64+0x40], R13 ;  /* 0x0000400d04007986 */ /* 0x002fe8000c101506 */
[----:B--2---:R-:W-:Y:S04]  /*0a60*/  STG.E.U16 desc[UR6][R4.64+0x80], R15 ;  /* 0x0000800f04007986 */ /* 0x004fe8000c101506 */
[----:B---3--:R-:W-:Y:S01]  /*0a70*/  STG.E.U16 desc[UR6][R4.64+0xc0], R17 ;  /* 0x0000c01104007986 */ /* 0x008fe2000c101506 */
[----:B------:R-:W-:Y:S05]  /*0a80*/  EXIT ;  /* 0x000000000000794d */ /* 0x000fea0003800000 */
.L_x_1:
        /* <DEDUP_REMOVED lines=15> */
.L_x_3:


//--------------------- .nv.shared._Z24tensor_core_hadamard_256PK6__halfPS_ --------------------------
	.section	.nv.shared._Z24tensor_core_hadamard_256PK6__halfPS_,"aw",@nobits
	.sectionflags	@""
	.align	16
	.zero		1024


//--------------------- .nv.shared.reserved.0     --------------------------
	.section	.nv.shared.reserved.0,"aw",@nobits
	.weak		__nv_reservedSMEM_offset_0_alias
	.size		__nv_reservedSMEM_offset_0_alias, 0, 64
	.other		__nv_reservedSMEM_offset_0_alias,@"STO_CUDA_RESERVED_SHARED STV_DEFAULT"
__nv_reservedSMEM_offset_0_alias:
	.zero		0
	.zero		64


//--------------------- .nv.shared._Z24tensor_core_hadamard_128PK6__halfPS_ --------------------------
	.section	.nv.shared._Z24tensor_core_hadamard_128PK6__halfPS_,"aw",@nobits
	.sectionflags	@""
	.align	16
	.zero		1024


//--------------------- .nv.constant0._Z24tensor_core_hadamard_256PK6__halfPS_ --------------------------
	.section	.nv.constant0._Z24tensor_core_hadamard_256PK6__halfPS_,"a",@progbits
	.sectionflags	@""
	.align	4
.nv.constant0._Z24tensor_core_hadamard_256PK6__halfPS_:
	.zero		912


//--------------------- .nv.constant0._Z24tensor_core_hadamard_128PK6__halfPS_ --------------------------
	.section	.nv.constant0._Z24tensor_core_hadamard_128PK6__halfPS_,"a",@progbits
	.sectionflags	@""
	.align	4
.nv.constant0._Z24tensor_core_hadamard_128PK6__halfPS_:
	.zero		912


//--------------------- SYMBOLS --------------------------

	.type		.nv.reservedSmem.offset0,@object
	.size		.nv.reservedSmem.offset0,0x4
	.type		.nv.reservedSmem.cap,@object
	.size		.nv.reservedSmem.cap,0x4
